//
// Generated by NVIDIA NVVM Compiler
//
// Compiler Build ID: CL-36424714
// Cuda compilation tools, release 13.0, V13.0.88
// Based on NVVM 20.0.0
//

.version 9.0
.target sm_100
.address_size 64

	// .globl	_Z7dkernalPlS_lllS_
// _ZZ7dkernalPlS_lllS_E7hfilter has been demoted

.visible .entry _Z7dkernalPlS_lllS_(
	.param .u64 .ptr .align 1 _Z7dkernalPlS_lllS__param_0,
	.param .u64 .ptr .align 1 _Z7dkernalPlS_lllS__param_1,
	.param .u64 _Z7dkernalPlS_lllS__param_2,
	.param .u64 _Z7dkernalPlS_lllS__param_3,
	.param .u64 _Z7dkernalPlS_lllS__param_4,
	.param .u64 .ptr .align 1 _Z7dkernalPlS_lllS__param_5
)
{
	.reg .pred 	%p<34>;
	.reg .b32 	%r<42>;
	.reg .b64 	%rd<193>;
	// demoted variable
	.shared .align 8 .b8 _ZZ7dkernalPlS_lllS_E7hfilter[20000];
	ld.param.u64 	%rd68, [_Z7dkernalPlS_lllS__param_0];
	ld.param.u64 	%rd69, [_Z7dkernalPlS_lllS__param_1];
	ld.param.u64 	%rd64, [_Z7dkernalPlS_lllS__param_2];
	ld.param.u64 	%rd65, [_Z7dkernalPlS_lllS__param_3];
	ld.param.u64 	%rd66, [_Z7dkernalPlS_lllS__param_4];
	ld.param.u64 	%rd67, [_Z7dkernalPlS_lllS__param_5];
	cvta.to.global.u64 	%rd1, %rd69;
	cvta.to.global.u64 	%rd2, %rd68;
	mov.u32 	%r1, %tid.x;
	setp.ne.s32 	%p1, %r1, 0;
	setp.eq.s64 	%p2, %rd66, 0;
	or.pred  	%p3, %p1, %p2;
	@%p3 bra 	$L__BB0_12;
	mul.lo.s64 	%rd71, %rd66, %rd66;
	max.u64 	%rd3, %rd71, 1;
	and.b64  	%rd4, %rd3, 13;
	setp.lt.u64 	%p4, %rd71, 16;
	mov.b64 	%rd175, 0;
	@%p4 bra 	$L__BB0_4;
	and.b64  	%rd175, %rd3, -16;
	mov.b64 	%rd173, 0;
	mov.u32 	%r8, _ZZ7dkernalPlS_lllS_E7hfilter;
$L__BB0_3:
	.pragma "nounroll";
	cvt.u32.u64 	%r6, %rd173;
	shl.b64 	%rd73, %rd173, 3;
	add.s64 	%rd74, %rd1, %rd73;
	ld.global.u64 	%rd75, [%rd74];
	shl.b32 	%r7, %r6, 3;
	add.s32 	%r9, %r8, %r7;
	st.shared.u64 	[%r9], %rd75;
	and.b64  	%rd76, %rd73, 34359738240;
	add.s64 	%rd77, %rd1, %rd76;
	ld.global.u64 	%rd78, [%rd77+8];
	st.shared.u64 	[%r9+8], %rd78;
	ld.global.u64 	%rd79, [%rd77+16];
	st.shared.u64 	[%r9+16], %rd79;
	ld.global.u64 	%rd80, [%rd77+24];
	st.shared.u64 	[%r9+24], %rd80;
	ld.global.u64 	%rd81, [%rd77+32];
	st.shared.u64 	[%r9+32], %rd81;
	ld.global.u64 	%rd82, [%rd77+40];
	st.shared.u64 	[%r9+40], %rd82;
	ld.global.u64 	%rd83, [%rd77+48];
	st.shared.u64 	[%r9+48], %rd83;
	ld.global.u64 	%rd84, [%rd77+56];
	st.shared.u64 	[%r9+56], %rd84;
	ld.global.u64 	%rd85, [%rd77+64];
	st.shared.u64 	[%r9+64], %rd85;
	ld.global.u64 	%rd86, [%rd77+72];
	st.shared.u64 	[%r9+72], %rd86;
	ld.global.u64 	%rd87, [%rd77+80];
	st.shared.u64 	[%r9+80], %rd87;
	ld.global.u64 	%rd88, [%rd77+88];
	st.shared.u64 	[%r9+88], %rd88;
	ld.global.u64 	%rd89, [%rd77+96];
	st.shared.u64 	[%r9+96], %rd89;
	ld.global.u64 	%rd90, [%rd77+104];
	st.shared.u64 	[%r9+104], %rd90;
	ld.global.u64 	%rd91, [%rd77+112];
	st.shared.u64 	[%r9+112], %rd91;
	ld.global.u64 	%rd92, [%rd77+120];
	st.shared.u64 	[%r9+120], %rd92;
	add.s64 	%rd173, %rd173, 16;
	setp.ne.s64 	%p5, %rd173, %rd175;
	@%p5 bra 	$L__BB0_3;
$L__BB0_4:
	setp.eq.s64 	%p6, %rd4, 0;
	@%p6 bra 	$L__BB0_12;
	and.b64  	%rd9, %rd3, 5;
	setp.lt.u64 	%p7, %rd4, 8;
	@%p7 bra 	$L__BB0_7;
	cvt.u32.u64 	%r10, %rd175;
	shl.b64 	%rd93, %rd175, 3;
	add.s64 	%rd94, %rd1, %rd93;
	ld.global.u64 	%rd95, [%rd94];
	shl.b32 	%r11, %r10, 3;
	mov.u32 	%r12, _ZZ7dkernalPlS_lllS_E7hfilter;
	add.s32 	%r13, %r12, %r11;
	st.shared.u64 	[%r13], %rd95;
	and.b64  	%rd96, %rd93, 34359738360;
	add.s64 	%rd97, %rd1, %rd96;
	ld.global.u64 	%rd98, [%rd97+8];
	st.shared.u64 	[%r13+8], %rd98;
	ld.global.u64 	%rd99, [%rd97+16];
	st.shared.u64 	[%r13+16], %rd99;
	ld.global.u64 	%rd100, [%rd97+24];
	st.shared.u64 	[%r13+24], %rd100;
	ld.global.u64 	%rd101, [%rd97+32];
	st.shared.u64 	[%r13+32], %rd101;
	ld.global.u64 	%rd102, [%rd97+40];
	st.shared.u64 	[%r13+40], %rd102;
	ld.global.u64 	%rd103, [%rd97+48];
	st.shared.u64 	[%r13+48], %rd103;
	ld.global.u64 	%rd104, [%rd97+56];
	st.shared.u64 	[%r13+56], %rd104;
	add.s64 	%rd105, %rd175, 8;
	and.b64  	%rd175, %rd105, 4294967295;
$L__BB0_7:
	setp.eq.s64 	%p8, %rd9, 0;
	@%p8 bra 	$L__BB0_12;
	setp.lt.u64 	%p9, %rd9, 4;
	@%p9 bra 	$L__BB0_10;
	cvt.u32.u64 	%r14, %rd175;
	shl.b64 	%rd106, %rd175, 3;
	add.s64 	%rd107, %rd1, %rd106;
	ld.global.u64 	%rd108, [%rd107];
	shl.b32 	%r15, %r14, 3;
	mov.u32 	%r16, _ZZ7dkernalPlS_lllS_E7hfilter;
	add.s32 	%r17, %r16, %r15;
	st.shared.u64 	[%r17], %rd108;
	and.b64  	%rd109, %rd106, 34359738360;
	add.s64 	%rd110, %rd1, %rd109;
	ld.global.u64 	%rd111, [%rd110+8];
	st.shared.u64 	[%r17+8], %rd111;
	ld.global.u64 	%rd112, [%rd110+16];
	st.shared.u64 	[%r17+16], %rd112;
	ld.global.u64 	%rd113, [%rd110+24];
	st.shared.u64 	[%r17+24], %rd113;
	add.s64 	%rd114, %rd175, 4;
	and.b64  	%rd175, %rd114, 4294967295;
$L__BB0_10:
	and.b64  	%rd115, %rd3, 1;
	setp.eq.b64 	%p10, %rd115, 1;
	not.pred 	%p11, %p10;
	@%p11 bra 	$L__BB0_12;
	cvt.u32.u64 	%r18, %rd175;
	shl.b64 	%rd116, %rd175, 3;
	add.s64 	%rd117, %rd1, %rd116;
	ld.global.u64 	%rd118, [%rd117];
	shl.b32 	%r19, %r18, 3;
	mov.u32 	%r20, _ZZ7dkernalPlS_lllS_E7hfilter;
	add.s32 	%r21, %r20, %r19;
	st.shared.u64 	[%r21], %rd118;
$L__BB0_12:
	bar.sync 	0;
	mov.u32 	%r22, %ctaid.x;
	mov.u32 	%r23, %ntid.x;
	mad.lo.s32 	%r24, %r22, %r23, %r1;
	cvt.u64.u32 	%rd14, %r24;
	mul.lo.s64 	%rd119, %rd65, %rd64;
	setp.le.s64 	%p12, %rd119, %rd14;
	@%p12 bra 	$L__BB0_35;
	and.b64  	%rd120, %rd65, -4294967296;
	setp.ne.s64 	%p13, %rd120, 0;
	@%p13 bra 	$L__BB0_15;
	cvt.u32.u64 	%r25, %rd65;
	cvt.u32.u64 	%r26, %rd14;
	div.u32 	%r27, %r26, %r25;
	mul.lo.s32 	%r28, %r27, %r25;
	sub.s32 	%r29, %r26, %r28;
	cvt.u64.u32 	%rd184, %r27;
	cvt.u64.u32 	%rd181, %r29;
	bra.uni 	$L__BB0_16;
$L__BB0_15:
	div.s64 	%rd184, %rd14, %rd65;
	mul.lo.s64 	%rd121, %rd184, %rd65;
	sub.s64 	%rd181, %rd14, %rd121;
$L__BB0_16:
	shr.u64 	%rd122, %rd66, 63;
	add.s64 	%rd123, %rd66, %rd122;
	shr.s64 	%rd21, %rd123, 1;
	setp.lt.s64 	%p14, %rd66, 2;
	setp.eq.s64 	%p15, %rd181, 0;
	or.pred  	%p16, %p14, %p15;
	mov.u64 	%rd179, %rd181;
	mov.u64 	%rd180, %rd21;
	@%p16 bra 	$L__BB0_18;
	neg.s64 	%rd124, %rd181;
	neg.s64 	%rd125, %rd21;
	max.u64 	%rd126, %rd124, %rd125;
	add.s64 	%rd180, %rd21, %rd126;
	add.s64 	%rd179, %rd181, %rd126;
$L__BB0_18:
	setp.lt.s64 	%p17, %rd66, 1;
	setp.lt.s64 	%p18, %rd65, 0;
	or.pred  	%p19, %p17, %p18;
	@%p19 bra 	$L__BB0_20;
	add.s64 	%rd127, %rd181, 1;
	max.u64 	%rd128, %rd65, %rd127;
	not.b64 	%rd129, %rd181;
	add.s64 	%rd130, %rd128, %rd129;
	add.s64 	%rd131, %rd21, 1;
	max.s64 	%rd132, %rd66, %rd131;
	not.b64 	%rd133, %rd21;
	add.s64 	%rd134, %rd132, %rd133;
	min.u64 	%rd135, %rd130, %rd134;
	add.s64 	%rd181, %rd127, %rd135;
$L__BB0_20:
	setp.lt.s64 	%p20, %rd66, 2;
	setp.lt.s64 	%p21, %rd184, 1;
	or.pred  	%p22, %p20, %p21;
	mov.u64 	%rd185, %rd184;
	mov.u64 	%rd186, %rd21;
	@%p22 bra 	$L__BB0_22;
	add.s64 	%rd136, %rd184, -1;
	add.s64 	%rd137, %rd21, -1;
	min.u64 	%rd138, %rd136, %rd137;
	not.b64 	%rd139, %rd138;
	add.s64 	%rd186, %rd21, %rd139;
	sub.s64 	%rd185, %rd136, %rd138;
$L__BB0_22:
	setp.lt.s64 	%p23, %rd66, 1;
	setp.ge.s64 	%p24, %rd184, %rd64;
	or.pred  	%p25, %p23, %p24;
	@%p25 bra 	$L__BB0_24;
	not.b64 	%rd140, %rd184;
	add.s64 	%rd141, %rd64, %rd140;
	add.s64 	%rd142, %rd21, 1;
	max.s64 	%rd143, %rd66, %rd142;
	not.b64 	%rd144, %rd21;
	add.s64 	%rd145, %rd143, %rd144;
	min.u64 	%rd146, %rd141, %rd145;
	add.s64 	%rd147, %rd184, %rd146;
	add.s64 	%rd184, %rd147, 1;
$L__BB0_24:
	setp.ge.s64 	%p26, %rd185, %rd184;
	@%p26 bra 	$L__BB0_35;
	cvta.to.global.u64 	%rd148, %rd67;
	shl.b64 	%rd149, %rd14, 3;
	add.s64 	%rd34, %rd148, %rd149;
	sub.s64 	%rd150, %rd181, %rd179;
	and.b64  	%rd35, %rd150, 3;
	add.s64 	%rd36, %rd180, 1;
	add.s64 	%rd37, %rd179, 2;
	add.s64 	%rd38, %rd180, 3;
	add.s64 	%rd39, %rd179, 3;
	add.s64 	%rd40, %rd2, 16;
	mov.u32 	%r39, _ZZ7dkernalPlS_lllS_E7hfilter;
	cvt.u32.u64 	%r31, %rd180;
$L__BB0_26:
	setp.ge.s64 	%p27, %rd179, %rd181;
	@%p27 bra 	$L__BB0_34;
	setp.eq.s64 	%p28, %rd35, 0;
	mul.lo.s64 	%rd43, %rd185, %rd65;
	mul.lo.s64 	%rd44, %rd186, %rd66;
	ld.global.u64 	%rd187, [%rd34];
	mov.u64 	%rd188, %rd179;
	mov.u64 	%rd189, %rd180;
	@%p28 bra 	$L__BB0_31;
	add.s64 	%rd188, %rd179, 1;
	setp.eq.s64 	%p29, %rd35, 1;
	add.s64 	%rd151, %rd179, %rd43;
	shl.b64 	%rd152, %rd151, 3;
	add.s64 	%rd47, %rd2, %rd152;
	ld.global.u64 	%rd153, [%rd47];
	cvt.u32.u64 	%r30, %rd44;
	add.s32 	%r32, %r31, %r30;
	shl.b32 	%r33, %r32, 3;
	add.s32 	%r2, %r39, %r33;
	ld.shared.u64 	%rd154, [%r2];
	mad.lo.s64 	%rd187, %rd154, %rd153, %rd187;
	st.global.u64 	[%rd34], %rd187;
	mov.u64 	%rd189, %rd36;
	@%p29 bra 	$L__BB0_31;
	add.s64 	%rd189, %rd180, 2;
	setp.eq.s64 	%p30, %rd35, 2;
	ld.global.u64 	%rd155, [%rd47+8];
	ld.shared.u64 	%rd156, [%r2+8];
	mad.lo.s64 	%rd187, %rd156, %rd155, %rd187;
	st.global.u64 	[%rd34], %rd187;
	mov.u64 	%rd188, %rd37;
	@%p30 bra 	$L__BB0_31;
	ld.global.u64 	%rd157, [%rd47+16];
	ld.shared.u64 	%rd158, [%r2+16];
	mad.lo.s64 	%rd187, %rd158, %rd157, %rd187;
	st.global.u64 	[%rd34], %rd187;
	mov.u64 	%rd188, %rd39;
	mov.u64 	%rd189, %rd38;
$L__BB0_31:
	sub.s64 	%rd159, %rd179, %rd181;
	setp.gt.u64 	%p31, %rd159, -4;
	@%p31 bra 	$L__BB0_34;
	cvt.u32.u64 	%r35, %rd44;
	cvt.u32.u64 	%r36, %rd189;
	add.s32 	%r37, %r36, %r35;
	shl.b32 	%r38, %r37, 3;
	add.s32 	%r40, %r39, %r38;
	add.s32 	%r41, %r40, 16;
	add.s64 	%rd160, %rd188, %rd43;
	shl.b64 	%rd161, %rd160, 3;
	add.s64 	%rd190, %rd40, %rd161;
$L__BB0_33:
	ld.global.u64 	%rd162, [%rd190+-16];
	ld.shared.u64 	%rd163, [%r41+-16];
	mad.lo.s64 	%rd164, %rd163, %rd162, %rd187;
	st.global.u64 	[%rd34], %rd164;
	ld.global.u64 	%rd165, [%rd190+-8];
	ld.shared.u64 	%rd166, [%r41+-8];
	mad.lo.s64 	%rd167, %rd166, %rd165, %rd164;
	st.global.u64 	[%rd34], %rd167;
	ld.global.u64 	%rd168, [%rd190];
	ld.shared.u64 	%rd169, [%r41];
	mad.lo.s64 	%rd170, %rd169, %rd168, %rd167;
	st.global.u64 	[%rd34], %rd170;
	ld.global.u64 	%rd171, [%rd190+8];
	ld.shared.u64 	%rd172, [%r41+8];
	mad.lo.s64 	%rd187, %rd172, %rd171, %rd170;
	st.global.u64 	[%rd34], %rd187;
	add.s64 	%rd188, %rd188, 4;
	add.s32 	%r41, %r41, 32;
	add.s64 	%rd190, %rd190, 32;
	setp.lt.s64 	%p32, %rd188, %rd181;
	@%p32 bra 	$L__BB0_33;
$L__BB0_34:
	add.s64 	%rd186, %rd186, 1;
	add.s64 	%rd185, %rd185, 1;
	setp.lt.s64 	%p33, %rd185, %rd184;
	@%p33 bra 	$L__BB0_26;
$L__BB0_35:
	ret;

}


// ===== COMPILED SASS (sm_100) =====

	.target	sm_100

	.elftype	@"ET_EXEC"


//--------------------- .note.nv.tkinfo           --------------------------
	.section	.note.nv.tkinfo,"",@"SHT_NOTE"
	.sectionflags	@"SHF_NOTE_NV_TKINFO"
	.tkinfo
        /*0018*/ 	.word	0x00000002
        /*0030*/ 	.string	""
        /*0030*/ 	.string	"ptxas"
        /*0030*/ 	.string	"Cuda compilation tools, release 13.0, V13.0.88"
        /*0030*/ 	.string	"Build cuda_13.0.r13.0/compiler.36424714_0"
        /*0030*/ 	.string	"-arch sm_100 -m 64 "



//--------------------- .note.nv.cuinfo           --------------------------
	.section	.note.nv.cuinfo,"",@"SHT_NOTE"
	.sectionflags	@"SHF_NOTE_NV_CUINFO"
        /*0018*/ 	.short	0x0002
        /*001a*/ 	.short	0x0064
        /*001c*/ 	.short	0x0082
	.zero		2


//--------------------- .nv.info                  --------------------------
	.section	.nv.info,"",@"SHT_CUDA_INFO"
	.align	4


	//----- nvinfo : EIATTR_REGCOUNT
	.align		4
        /*0000*/ 	.byte	0x04, 0x2f
        /*0002*/ 	.short	(.L_1 - .L_0)
	.align		4
.L_0:
        /*0004*/ 	.word	index@(_Z7dkernalPlS_lllS_)
        /*0008*/ 	.word	0x00000022


	//----- nvinfo : EIATTR_FRAME_SIZE
	.align		4
.L_1:
        /*000c*/ 	.byte	0x04, 0x11
        /*000e*/ 	.short	(.L_3 - .L_2)
	.align		4
.L_2:
        /*0010*/ 	.word	index@($__internal_0_$__cuda_sm20_div_s64)
        /*0014*/ 	.word	0x00000000


	//----- nvinfo : EIATTR_FRAME_SIZE
	.align		4
.L_3:
        /*0018*/ 	.byte	0x04, 0x11
        /*001a*/ 	.short	(.L_5 - .L_4)
	.align		4
.L_4:
        /*001c*/ 	.word	index@(_Z7dkernalPlS_lllS_)
        /*0020*/ 	.word	0x00000000


	//----- nvinfo : EIATTR_MIN_STACK_SIZE
	.align		4
.L_5:
        /*0024*/ 	.byte	0x04, 0x12
        /*0026*/ 	.short	(.L_7 - .L_6)
	.align		4
.L_6:
        /*0028*/ 	.word	index@(_Z7dkernalPlS_lllS_)
        /*002c*/ 	.word	0x00000000
.L_7:


//--------------------- .nv.compat                --------------------------
	.section	.nv.compat,"",@"SHT_CUDA_COMPAT_INFO"
	.align	4
        /*0000*/ 	.byte	0x02, 0x09, 0x00, 0x00, 0x02, 0x02, 0x01, 0x00, 0x02, 0x05, 0x05, 0x00, 0x03, 0x07, 0x01, 0x01
        /*0010*/ 	.byte	0x02, 0x03, 0x00, 0x00, 0x02, 0x06, 0x01, 0x00, 0x04, 0x0b, 0x08, 0x00, 0x09, 0x00, 0x00, 0x00
        /*0020*/ 	.byte	0x00, 0x00, 0x00, 0x00


//--------------------- .nv.info._Z7dkernalPlS_lllS_ --------------------------
	.section	.nv.info._Z7dkernalPlS_lllS_,"",@"SHT_CUDA_INFO"
	.sectionflags	@""
	.align	4


	//----- nvinfo : EIATTR_CUDA_API_VERSION
	.align		4
        /*0000*/ 	.byte	0x04, 0x37
        /*0002*/ 	.short	(.L_9 - .L_8)
.L_8:
        /*0004*/ 	.word	0x00000082


	//----- nvinfo : EIATTR_KPARAM_INFO
	.align		4
.L_9:
        /*0008*/ 	.byte	0x04, 0x17
        /*000a*/ 	.short	(.L_11 - .L_10)
.L_10:
        /*000c*/ 	.word	0x00000000
        /*0010*/ 	.short	0x0005
        /*0012*/ 	.short	0x0028
        /*0014*/ 	.byte	0x00, 0xf5, 0x21, 0x00


	//----- nvinfo : EIATTR_KPARAM_INFO
	.align		4
.L_11:
        /*0018*/ 	.byte	0x04, 0x17
        /*001a*/ 	.short	(.L_13 - .L_12)
.L_12:
        /*001c*/ 	.word	0x00000000
        /*0020*/ 	.short	0x0004
        /*0022*/ 	.short	0x0020
        /*0024*/ 	.byte	0x00, 0xf0, 0x21, 0x00


	//----- nvinfo : EIATTR_KPARAM_INFO
	.align		4
.L_13:
        /*0028*/ 	.byte	0x04, 0x17
        /*002a*/ 	.short	(.L_15 - .L_14)
.L_14:
        /*002c*/ 	.word	0x00000000
        /*0030*/ 	.short	0x0003
        /*0032*/ 	.short	0x0018
        /*0034*/ 	.byte	0x00, 0xf0, 0x21, 0x00


	//----- nvinfo : EIATTR_KPARAM_INFO
	.align		4
.L_15:
        /*0038*/ 	.byte	0x04, 0x17
        /*003a*/ 	.short	(.L_17 - .L_16)
.L_16:
        /*003c*/ 	.word	0x00000000
        /*0040*/ 	.short	0x0002
        /*0042*/ 	.short	0x0010
        /*0044*/ 	.byte	0x00, 0xf0, 0x21, 0x00


	//----- nvinfo : EIATTR_KPARAM_INFO
	.align		4
.L_17:
        /*0048*/ 	.byte	0x04, 0x17
        /*004a*/ 	.short	(.L_19 - .L_18)
.L_18:
        /*004c*/ 	.word	0x00000000
        /*0050*/ 	.short	0x0001
        /*0052*/ 	.short	0x0008
        /*0054*/ 	.byte	0x00, 0xf5, 0x21, 0x00


	//----- nvinfo : EIATTR_KPARAM_INFO
	.align		4
.L_19:
        /*0058*/ 	.byte	0x04, 0x17
        /*005a*/ 	.short	(.L_21 - .L_20)
.L_20:
        /*005c*/ 	.word	0x00000000
        /*0060*/ 	.short	0x0000
        /*0062*/ 	.short	0x0000
        /*0064*/ 	.byte	0x00, 0xf5, 0x21, 0x00


	//----- nvinfo : EIATTR_SPARSE_MMA_MASK
	.align		4
.L_21:
        /*0068*/ 	.byte	0x03, 0x50
        /*006a*/ 	.short	0x0000


	//----- nvinfo : EIATTR_MAXREG_COUNT
	.align		4
        /*006c*/ 	.byte	0x03, 0x1b
        /*006e*/ 	.short	0x00ff


	//----- nvinfo : EIATTR_NUM_BARRIERS
	.align		4
        /*0070*/ 	.byte	0x02, 0x4c
        /*0072*/ 	.byte	0x01
	.zero		1


	//----- nvinfo : EIATTR_MERCURY_ISA_VERSION
	.align		4
        /*0074*/ 	.byte	0x03, 0x5f
        /*0076*/ 	.short	0x0101


	//----- nvinfo : EIATTR_VRC_CTA_INIT_COUNT
	.align		4
        /*0078*/ 	.byte	0x02, 0x4a
	.zero		1
	.zero		1


	//----- nvinfo : EIATTR_EXIT_INSTR_OFFSETS
	.align		4
        /*007c*/ 	.byte	0x04, 0x1c
        /*007e*/ 	.short	(.L_23 - .L_22)


	//   ....[0]....
.L_22:
        /*0080*/ 	.word	0x00000aa0


	//   ....[1]....
        /*0084*/ 	.word	0x00001390


	//   ....[2]....
        /*0088*/ 	.word	0x000028f0


	//----- nvinfo : EIATTR_CRS_STACK_SIZE
	.align		4
.L_23:
        /*008c*/ 	.byte	0x04, 0x1e
        /*008e*/ 	.short	(.L_25 - .L_24)
.L_24:
        /*0090*/ 	.word	0x00000000


	//----- nvinfo : EIATTR_CBANK_PARAM_SIZE
	.align		4
.L_25:
        /*0094*/ 	.byte	0x03, 0x19
        /*0096*/ 	.short	0x0030


	//----- nvinfo : EIATTR_PARAM_CBANK
	.align		4
        /*0098*/ 	.byte	0x04, 0x0a
        /*009a*/ 	.short	(.L_27 - .L_26)
	.align		4
.L_26:
        /*009c*/ 	.word	index@(.nv.constant0._Z7dkernalPlS_lllS_)
        /*00a0*/ 	.short	0x0380
        /*00a2*/ 	.short	0x0030


	//----- nvinfo : EIATTR_SW_WAR
	.align		4
.L_27:
        /*00a4*/ 	.byte	0x04, 0x36
        /*00a6*/ 	.short	(.L_29 - .L_28)
.L_28:
        /*00a8*/ 	.word	0x00000008
.L_29:


//--------------------- .nv.callgraph             --------------------------
	.section	.nv.callgraph,"",@"SHT_CUDA_CALLGRAPH"
	.align	4
	.sectionentsize	8
	.align		4
        /*0000*/ 	.word	0x00000000
	.align		4
        /*0004*/ 	.word	0xffffffff
	.align		4
        /*0008*/ 	.word	0x00000000
	.align		4
        /*000c*/ 	.word	0xfffffffe
	.align		4
        /*0010*/ 	.word	0x00000000
	.align		4
        /*0014*/ 	.word	0xfffffffd
	.align		4
        /*0018*/ 	.word	0x00000000
	.align		4
        /*001c*/ 	.word	0xfffffffc


//--------------------- .text._Z7dkernalPlS_lllS_ --------------------------
	.section	.text._Z7dkernalPlS_lllS_,"ax",@progbits
	.align	128
        .global         _Z7dkernalPlS_lllS_
        .type           _Z7dkernalPlS_lllS_,@function
        .size           _Z7dkernalPlS_lllS_,(.L_x_26 - _Z7dkernalPlS_lllS_)
        .other          _Z7dkernalPlS_lllS_,@"STO_CUDA_ENTRY STV_DEFAULT"
_Z7dkernalPlS_lllS_:
.text._Z7dkernalPlS_lllS_:
[----:B------:R-:W-:Y:S01]  /*0000*/  LDC R1, c[0x0][0x37c] ;  /* 0x0000df00ff017b82 */ /* 0x000fe20000000800 */
[----:B------:R-:W0:Y:S01]  /*0010*/  S2R R0, SR_TID.X ;  /* 0x0000000000007919 */ /* 0x000e220000002100 */
[----:B------:R-:W1:Y:S01]  /*0020*/  LDCU.64 UR18, c[0x0][0x3a0] ;  /* 0x00007400ff1277ac */ /* 0x000e620008000a00 */
[----:B------:R-:W-:Y:S01]  /*0030*/  BSSY.RECONVERGENT B0, `(.L_x_0) ;  /* 0x000009a000007945 */ /* 0x000fe20003800200 */
[----:B------:R-:W2:Y:S01]  /*0040*/  LDCU.64 UR16, c[0x0][0x358] ;  /* 0x00006b00ff1077ac */ /* 0x000ea20008000a00 */
[----:B-1----:R-:W-:-:S04]  /*0050*/  ISETP.NE.U32.AND P0, PT, RZ, UR18, PT ;  /* 0x00000012ff007c0c */ /* 0x002fc8000bf05070 */
[----:B------:R-:W-:-:S04]  /*0060*/  ISETP.NE.AND.EX P0, PT, RZ, UR19, PT, P0 ;  /* 0x00000013ff007c0c */ /* 0x000fc8000bf05300 */
[----:B0-----:R-:W-:-:S13]  /*0070*/  ISETP.NE.OR P0, PT, R0, RZ, !P0 ;  /* 0x000000ff0000720c */ /* 0x001fda0004705670 */
[----:B--2---:R-:W-:Y:S05]  /*0080*/  @P0 BRA `(.L_x_1) ;  /* 0x0000000800500947 */ /* 0x004fea0003800000 */
[----:B------:R-:W-:Y:S02]  /*0090*/  UIMAD UR4, UR19, UR18, URZ ;  /* 0x00000012130472a4 */ /* 0x000fe4000f8e02ff */
[----:B------:R-:W-:Y:S02]  /*00a0*/  UIMAD.WIDE.U32 UR6, UR18, UR18, URZ ;  /* 0x00000012120672a5 */ /* 0x000fe4000f8e00ff */
[----:B------:R-:W-:Y:S02]  /*00b0*/  UIMAD UR4, UR18, UR19, UR4 ;  /* 0x00000013120472a4 */ /* 0x000fe4000f8e0204 */
[----:B------:R-:W-:Y:S02]  /*00c0*/  UISETP.GT.U32.AND UP1, UPT, UR6, 0x1, UPT ;  /* 0x000000010600788c */ /* 0x000fe4000bf24070 */
[----:B------:R-:W-:Y:S02]  /*00d0*/  UIADD3 UR5, UPT, UPT, UR7, UR4, URZ ;  /* 0x0000000407057290 */ /* 0x000fe4000fffe0ff */
[----:B------:R-:W-:-:S02]  /*00e0*/  UISETP.GE.U32.AND UP2, UPT, UR6, 0x10, UPT ;  /* 0x000000100600788c */ /* 0x000fc4000bf46070 */
[----:B------:R-:W-:Y:S02]  /*00f0*/  UISETP.GT.U32.AND.EX UP1, UPT, UR5, URZ, UPT, UP1 ;  /* 0x000000ff0500728c */ /* 0x000fe4000bf24110 */
[----:B------:R-:W-:Y:S02]  /*0100*/  UISETP.GE.U32.AND.EX UP2, UPT, UR5, URZ, UPT, UP2 ;  /* 0x000000ff0500728c */ /* 0x000fe4000bf46120 */
[----:B------:R-:W-:Y:S01]  /*0110*/  USEL UR13, UR6, 0x1, UP1 ;  /* 0x00000001060d7887 */ /* 0x000fe20008800000 */
[----:B------:R-:W-:Y:S02]  /*0120*/  UMOV UR7, URZ ;  /* 0x000000ff00077c82 */ /* 0x000fe40008000000 */
[----:B------:R-:W-:Y:S01]  /*0130*/  UMOV UR6, URZ ;  /* 0x000000ff00067c82 */ /* 0x000fe20008000000 */
[----:B------:R-:W-:Y:S02]  /*0140*/  ULOP3.LUT UR15, UR13, 0xd, URZ, 0xc0, !UPT ;  /* 0x0000000d0d0f7892 */ /* 0x000fe4000f8ec0ff */
[----:B------:R-:W-:-:S02]  /*0150*/  USEL UR5, UR5, URZ, UP1 ;  /* 0x000000ff05057287 */ /* 0x000fc40008800000 */
[----:B------:R-:W-:-:S04]  /*0160*/  UISETP.NE.U32.AND UP0, UPT, UR15, URZ, UPT ;  /* 0x000000ff0f00728c */ /* 0x000fc8000bf05070 */
[----:B------:R-:W-:Y:S01]  /*0170*/  UISETP.NE.AND.EX UP0, UPT, URZ, URZ, UPT, UP0 ;  /* 0x000000ffff00728c */ /* 0x000fe2000bf05300 */
[----:B------:R-:W-:Y:S10]  /*0180*/  BRA.U !UP2, `(.L_x_2) ;  /* 0x000000010ac87547 */ /* 0x000ff4000b800000 */
[----:B------:R-:W0:Y:S01]  /*0190*/  S2UR UR8, SR_CgaCtaId ;  /* 0x00000000000879c3 */ /* 0x000e220000008800 */
[----:B------:R-:W-:Y:S01]  /*01a0*/  UMOV UR4, 0x400 ;  /* 0x0000040000047882 */ /* 0x000fe20000000000 */
[----:B------:R-:W-:Y:S01]  /*01b0*/  UMOV UR7, UR5 ;  /* 0x0000000500077c82 */ /* 0x000fe20008000000 */
[----:B------:R-:W1:Y:S01]  /*01c0*/  LDCU.64 UR20, c[0x0][0x388] ;  /* 0x00007100ff1477ac */ /* 0x000e620008000a00 */
[----:B------:R-:W-:Y:S01]  /*01d0*/  ULOP3.LUT UR6, UR13, 0xfffffff0, URZ, 0xc0, !UPT ;  /* 0xfffffff00d067892 */ /* 0x000fe2000f8ec0ff */
[----:B------:R-:W-:Y:S01]  /*01e0*/  UMOV UR5, URZ ;  /* 0x000000ff00057c82 */ /* 0x000fe20008000000 */
[----:B0-----:R-:W-:-:S03]  /*01f0*/  ULEA UR8, UR8, UR4, 0x18 ;  /* 0x0000000408087291 */ /* 0x001fc6000f8ec0ff */
[----:B-1----:R-:W-:-:S09]  /*0200*/  UMOV UR4, URZ ;  /* 0x000000ff00047c82 */ /* 0x002fd20008000000 */
.L_x_3:
[----:B------:R-:W-:Y:S02]  /*0210*/  USHF.L.U32 UR11, UR4, 0x3, URZ ;  /* 0x00000003040b7899 */ /* 0x000fe400080006ff */
[----:B------:R-:W-:Y:S02]  /*0220*/  USHF.L.U64.HI UR12, UR4, 0x3, UR5 ;  /* 0x00000003040c7899 */ /* 0x000fe40008010205 */
[----:B------:R-:W-:Y:S02]  /*0230*/  ULOP3.LUT UR9, UR11, 0xffffff80, URZ, 0xc0, !UPT ;  /* 0xffffff800b097892 */ /* 0x000fe4000f8ec0ff */
[----:B------:R-:W-:Y:S02]  /*0240*/  UIADD3 UR11, UP1, UPT, UR11, UR20, URZ ;  /* 0x000000140b0b7290 */ /* 0x000fe4000ff3e0ff */
[----:B------:R-:W-:Y:S02]  /*0250*/  ULOP3.LUT UR10, UR12, 0x7, URZ, 0xc0, !UPT ;  /* 0x000000070c0a7892 */ /* 0x000fe4000f8ec0ff */
[----:B------:R-:W-:-:S02]  /*0260*/  UIADD3 UR14, UP2, UPT, UR9, UR20, URZ ;  /* 0x00000014090e7290 */ /* 0x000fc4000ff5e0ff */
[----:B------:R-:W-:Y:S01]  /*0270*/  UIADD3.X UR9, UPT, UPT, UR12, UR21, URZ, UP1, !UPT ;  /* 0x000000150c097290 */ /* 0x000fe20008ffe4ff */
[----:B0-----:R-:W-:Y:S01]  /*0280*/  IMAD.U32 R24, RZ, RZ, UR11 ;  /* 0x0000000bff187e24 */ /* 0x001fe2000f8e00ff */
[----:B------:R-:W-:Y:S02]  /*0290*/  UIADD3.X UR10, UPT, UPT, UR10, UR21, URZ, UP2, !UPT ;  /* 0x000000150a0a7290 */ /* 0x000fe400097fe4ff */
[----:B------:R-:W-:Y:S02]  /*02a0*/  MOV R2, UR14 ;  /* 0x0000000e00027c02 */ /* 0x000fe40008000f00 */
[----:B------:R-:W-:Y:S02]  /*02b0*/  IMAD.U32 R25, RZ, RZ, UR9 ;  /* 0x00000009ff197e24 */ /* 0x000fe4000f8e00ff */
[----:B------:R-:W-:-:S04]  /*02c0*/  IMAD.U32 R3, RZ, RZ, UR10 ;  /* 0x0000000aff037e24 */ /* 0x000fc8000f8e00ff */
[----:B------:R-:W2:Y:S04]  /*02d0*/  LDG.E.64 R24, desc[UR16][R24.64] ;  /* 0x0000001018187981 */ /* 0x000ea8000c1e1b00 */
[----:B------:R-:W2:Y:S01]  /*02e0*/  LDG.E.64 R26, desc[UR16][R2.64+0x8] ;  /* 0x00000810021a7981 */ /* 0x000ea2000c1e1b00 */
[----:B------:R-:W-:-:S03]  /*02f0*/  ULEA UR9, UR4, UR8, 0x3 ;  /* 0x0000000804097291 */ /* 0x000fc6000f8e18ff */
[----:B------:R-:W3:Y:S04]  /*0300*/  LDG.E.64 R28, desc[UR16][R2.64+0x10] ;  /* 0x00001010021c7981 */ /* 0x000ee8000c1e1b00 */
[----:B------:R-:W3:Y:S04]  /*0310*/  LDG.E.64 R30, desc[UR16][R2.64+0x18] ;  /* 0x00001810021e7981 */ /* 0x000ee8000c1e1b00 */
[----:B------:R-:W4:Y:S04]  /*0320*/  LDG.E.64 R4, desc[UR16][R2.64+0x20] ;  /* 0x0000201002047981 */ /* 0x000f28000c1e1b00 */
[----:B------:R-:W4:Y:S04]  /*0330*/  LDG.E.64 R6, desc[UR16][R2.64+0x28] ;  /* 0x0000281002067981 */ /* 0x000f28000c1e1b00 */
[----:B------:R-:W5:Y:S04]  /*0340*/  LDG.E.64 R8, desc[UR16][R2.64+0x30] ;  /* 0x0000301002087981 */ /* 0x000f68000c1e1b00 */
[----:B------:R-:W5:Y:S04]  /*0350*/  LDG.E.64 R10, desc[UR16][R2.64+0x38] ;  /* 0x00003810020a7981 */ /* 0x000f68000c1e1b00 */
[----:B------:R-:W5:Y:S04]  /*0360*/  LDG.E.64 R12, desc[UR16][R2.64+0x40] ;  /* 0x00004010020c7981 */ /* 0x000f68000c1e1b00 */
[----:B------:R-:W5:Y:S04]  /*0370*/  LDG.E.64 R14, desc[UR16][R2.64+0x48] ;  /* 0x00004810020e7981 */ /* 0x000f68000c1e1b00 */
[----:B------:R-:W5:Y:S04]  /*0380*/  LDG.E.64 R16, desc[UR16][R2.64+0x50] ;  /* 0x0000501002107981 */ /* 0x000f68000c1e1b00 */
[----:B------:R-:W5:Y:S04]  /*0390*/  LDG.E.64 R18, desc[UR16][R2.64+0x58] ;  /* 0x0000581002127981 */ /* 0x000f68000c1e1b00 */
[----:B------:R-:W5:Y:S04]  /*03a0*/  LDG.E.64 R20, desc[UR16][R2.64+0x60] ;  /* 0x0000601002147981 */ /* 0x000f68000c1e1b00 */
[----:B------:R-:W5:Y:S04]  /*03b0*/  LDG.E.64 R22, desc[UR16][R2.64+0x68] ;  /* 0x0000681002167981 */ /* 0x000f68000c1e1b00 */
[----:B--2---:R0:W-:Y:S04]  /*03c0*/  STS.128 [UR9], R24 ;  /* 0x00000018ff007988 */ /* 0x0041e80008000c09 */
[----:B0-----:R-:W2:Y:S04]  /*03d0*/  LDG.E.64 R24, desc[UR16][R2.64+0x70] ;  /* 0x0000701002187981 */ /* 0x001ea8000c1e1b00 */
[----:B------:R-:W2:Y:S01]  /*03e0*/  LDG.E.64 R26, desc[UR16][R2.64+0x78] ;  /* 0x00007810021a7981 */ /* 0x000ea2000c1e1b00 */
[----:B------:R-:W-:-:S03]  /*03f0*/  UIADD3 UR4, UP1, UPT, UR4, 0x10, URZ ;  /* 0x0000001004047890 */ /* 0x000fc6000ff3e0ff */
[----:B---3--:R0:W-:Y:S04]  /*0400*/  STS.128 [UR9+0x10], R28 ;  /* 0x0000101cff007988 */ /* 0x0081e80008000c09 */
[----:B----4-:R0:W-:Y:S04]  /*0410*/  STS.128 [UR9+0x20], R4 ;  /* 0x00002004ff007988 */ /* 0x0101e80008000c09 */
[----:B-----5:R0:W-:Y:S04]  /*0420*/  STS.128 [UR9+0x30], R8 ;  /* 0x00003008ff007988 */ /* 0x0201e80008000c09 */
[----:B------:R0:W-:Y:S01]  /*0430*/  STS.128 [UR9+0x40], R12 ;  /* 0x0000400cff007988 */ /* 0x0001e20008000c09 */
[----:B------:R-:W-:-:S03]  /*0440*/  UIADD3.X UR5, UPT, UPT, URZ, UR5, URZ, UP1, !UPT ;  /* 0x00000005ff057290 */ /* 0x000fc60008ffe4ff */
[----:B------:R0:W-:Y:S01]  /*0450*/  STS.128 [UR9+0x50], R16 ;  /* 0x00005010ff007988 */ /* 0x0001e20008000c09 */
[----:B------:R-:W-:-:S03]  /*0460*/  UISETP.NE.U32.AND UP1, UPT, UR4, UR6, UPT ;  /* 0x000000060400728c */ /* 0x000fc6000bf25070 */
[----:B------:R0:W-:Y:S01]  /*0470*/  STS.128 [UR9+0x60], R20 ;  /* 0x00006014ff007988 */ /* 0x0001e20008000c09 */
[----:B------:R-:W-:-:S03]  /*0480*/  UISETP.NE.AND.EX UP1, UPT, UR5, UR7, UPT, UP1 ;  /* 0x000000070500728c */ /* 0x000fc6000bf25310 */
[----:B--2---:R0:W-:Y:S06]  /*0490*/  STS.128 [UR9+0x70], R24 ;  /* 0x00007018ff007988 */ /* 0x0041ec0008000c09 */
[----:B------:R-:W-:Y:S05]  /*04a0*/  BRA.U UP1, `(.L_x_3) ;  /* 0xfffffffd01587547 */ /* 0x000fea000b83ffff */
.L_x_2:
[----:B------:R-:W-:Y:S05]  /*04b0*/  BRA.U !UP0, `(.L_x_1) ;  /* 0x0000000508447547 */ /* 0x000fea000b800000 */
[----:B------:R-:W-:Y:S02]  /*04c0*/  UISETP.GE.U32.AND UP1, UPT, UR15, 0x8, UPT ;  /* 0x000000080f00788c */ /* 0x000fe4000bf26070 */
[----:B------:R-:W-:Y:S02]  /*04d0*/  ULOP3.LUT UR12, UR13, 0x5, URZ, 0xc0, !UPT ;  /* 0x000000050d0c7892 */ /* 0x000fe4000f8ec0ff */
[----:B------:R-:W-:Y:S02]  /*04e0*/  UISETP.GE.U32.AND.EX UP1, UPT, URZ, URZ, UPT, UP1 ;  /* 0x000000ffff00728c */ /* 0x000fe4000bf26110 */
[----:B------:R-:W-:-:S04]  /*04f0*/  UISETP.NE.U32.AND UP0, UPT, UR12, URZ, UPT ;  /* 0x000000ff0c00728c */ /* 0x000fc8000bf05070 */
[----:B------:R-:W-:-:S03]  /*0500*/  UISETP.NE.AND.EX UP0, UPT, URZ, URZ, UPT, UP0 ;  /* 0x000000ffff00728c */ /* 0x000fc6000bf05300 */
[----:B------:R-:W-:Y:S08]  /*0510*/  BRA.U !UP1, `(.L_x_4) ;  /* 0x00000001097c7547 */ /* 0x000ff0000b800000 */
[----:B------:R-:W1:Y:S01]  /*0520*/  LDCU.64 UR10, c[0x0][0x388] ;  /* 0x00007100ff0a77ac */ /* 0x000e620008000a00 */
[----:B------:R-:W-:Y:S02]  /*0530*/  USHF.L.U32 UR5, UR6, 0x3, URZ ;  /* 0x0000000306057899 */ /* 0x000fe400080006ff */
[----:B------:R-:W-:Y:S02]  /*0540*/  USHF.L.U64.HI UR8, UR6, 0x3, UR7 ;  /* 0x0000000306087899 */ /* 0x000fe40008010207 */
[----:B------:R-:W-:Y:S02]  /*0550*/  ULOP3.LUT UR4, UR5, 0xfffffff8, URZ, 0xc0, !UPT ;  /* 0xfffffff805047892 */ /* 0x000fe4000f8ec0ff */
[----:B-1----:R-:W-:Y:S02]  /*0560*/  UIADD3 UR7, UP1, UPT, UR5, UR10, URZ ;  /* 0x0000000a05077290 */ /* 0x002fe4000ff3e0ff */
[----:B------:R-:W-:Y:S02]  /*0570*/  ULOP3.LUT UR5, UR8, 0x7, URZ, 0xc0, !UPT ;  /* 0x0000000708057892 */ /* 0x000fe4000f8ec0ff */
[----:B------:R-:W-:-:S02]  /*0580*/  UIADD3 UR9, UP2, UPT, UR4, UR10, URZ ;  /* 0x0000000a04097290 */ /* 0x000fc4000ff5e0ff */
[----:B------:R-:W-:Y:S01]  /*0590*/  UIADD3.X UR4, UPT, UPT, UR8, UR11, URZ, UP1, !UPT ;  /* 0x0000000b08047290 */ /* 0x000fe20008ffe4ff */
[----:B0-----:R-:W-:Y:S01]  /*05a0*/  IMAD.U32 R4, RZ, RZ, UR7 ;  /* 0x00000007ff047e24 */ /* 0x001fe2000f8e00ff */
[----:B------:R-:W-:Y:S02]  /*05b0*/  UIADD3.X UR5, UPT, UPT, UR5, UR11, URZ, UP2, !UPT ;  /* 0x0000000b05057290 */ /* 0x000fe400097fe4ff */
[----:B------:R-:W-:Y:S02]  /*05c0*/  IMAD.U32 R2, RZ, RZ, UR9 ;  /* 0x00000009ff027e24 */ /* 0x000fe4000f8e00ff */
[----:B------:R-:W-:Y:S02]  /*05d0*/  MOV R5, UR4 ;  /* 0x0000000400057c02 */ /* 0x000fe40008000f00 */
[----:B------:R-:W-:-:S04]  /*05e0*/  IMAD.U32 R3, RZ, RZ, UR5 ;  /* 0x00000005ff037e24 */ /* 0x000fc8000f8e00ff */
[----:B------:R-:W2:Y:S04]  /*05f0*/  LDG.E.64 R4, desc[UR16][R4.64] ;  /* 0x0000001004047981 */ /* 0x000ea8000c1e1b00 */
[----:B------:R-:W2:Y:S04]  /*0600*/  LDG.E.64 R6, desc[UR16][R2.64+0x8] ;  /* 0x0000081002067981 */ /* 0x000ea8000c1e1b00 */
[----:B------:R-:W3:Y:S04]  /*0610*/  LDG.E.64 R8, desc[UR16][R2.64+0x10] ;  /* 0x0000101002087981 */ /* 0x000ee8000c1e1b00 */
[----:B------:R-:W3:Y:S04]  /*0620*/  LDG.E.64 R10, desc[UR16][R2.64+0x18] ;  /* 0x00001810020a7981 */ /* 0x000ee8000c1e1b00 */
[----:B------:R-:W4:Y:S04]  /*0630*/  LDG.E.64 R12, desc[UR16][R2.64+0x20] ;  /* 0x00002010020c7981 */ /* 0x000f28000c1e1b00 */
[----:B------:R-:W4:Y:S04]  /*0640*/  LDG.E.64 R14, desc[UR16][R2.64+0x28] ;  /* 0x00002810020e7981 */ /* 0x000f28000c1e1b00 */
[----:B------:R-:W5:Y:S04]  /*0650*/  LDG.E.64 R16, desc[UR16][R2.64+0x30] ;  /* 0x0000301002107981 */ /* 0x000f68000c1e1b00 */
[----:B------:R-:W5:Y:S01]  /*0660*/  LDG.E.64 R18, desc[UR16][R2.64+0x38] ;  /* 0x0000381002127981 */ /* 0x000f62000c1e1b00 */
[----:B------:R-:W0:Y:S01]  /*0670*/  S2UR UR5, SR_CgaCtaId ;  /* 0x00000000000579c3 */ /* 0x000e220000008800 */
[----:B------:R-:W-:Y:S01]  /*0680*/  UMOV UR4, 0x400 ;  /* 0x0000040000047882 */ /* 0x000fe20000000000 */
[----:B------:R-:W-:Y:S01]  /*0690*/  UMOV UR7, URZ ;  /* 0x000000ff00077c82 */ /* 0x000fe20008000000 */
[----:B0-----:R-:W-:-:S04]  /*06a0*/  ULEA UR4, UR5, UR4, 0x18 ;  /* 0x0000000405047291 */ /* 0x001fc8000f8ec0ff */
[----:B------:R-:W-:Y:S02]  /*06b0*/  ULEA UR4, UR6, UR4, 0x3 ;  /* 0x0000000406047291 */ /* 0x000fe4000f8e18ff */
[----:B------:R-:W-:-:S07]  /*06c0*/  UIADD3 UR6, UPT, UPT, UR6, 0x8, URZ ;  /* 0x0000000806067890 */ /* 0x000fce000fffe0ff */
[----:B--2---:R1:W-:Y:S04]  /*06d0*/  STS.128 [UR4], R4 ;  /* 0x00000004ff007988 */ /* 0x0043e80008000c04 */
[----:B---3--:R1:W-:Y:S04]  /*06e0*/  STS.128 [UR4+0x10], R8 ;  /* 0x00001008ff007988 */ /* 0x0083e80008000c04 */
[----:B----4-:R1:W-:Y:S04]  /*06f0*/  STS.128 [UR4+0x20], R12 ;  /* 0x0000200cff007988 */ /* 0x0103e80008000c04 */
[----:B-----5:R1:W-:Y:S02]  /*0700*/  STS.128 [UR4+0x30], R16 ;  /* 0x00003010ff007988 */ /* 0x0203e40008000c04 */
.L_x_4:
[----:B------:R-:W-:Y:S05]  /*0710*/  BRA.U !UP0, `(.L_x_1) ;  /* 0x0000000108ac7547 */ /* 0x000fea000b800000 */
[----:B------:R-:W-:Y:S02]  /*0720*/  UISETP.GE.U32.AND UP1, UPT, UR12, 0x4, UPT ;  /* 0x000000040c00788c */ /* 0x000fe4000bf26070 */
[----:B------:R-:W-:Y:S02]  /*0730*/  ULOP3.LUT UR4, UR13, 0x1, URZ, 0xc0, !UPT ;  /* 0x000000010d047892 */ /* 0x000fe4000f8ec0ff */
[----:B------:R-:W-:Y:S02]  /*0740*/  UISETP.GE.U32.AND.EX UP1, UPT, URZ, URZ, UPT, UP1 ;  /* 0x000000ffff00728c */ /* 0x000fe4000bf26110 */
[----:B------:R-:W-:-:S04]  /*0750*/  UISETP.NE.U32.AND UP0, UPT, UR4, 0x1, UPT ;  /* 0x000000010400788c */ /* 0x000fc8000bf05070 */
[----:B------:R-:W-:-:S03]  /*0760*/  UISETP.NE.U32.AND.EX UP0, UPT, URZ, URZ, UPT, UP0 ;  /* 0x000000ffff00728c */ /* 0x000fc6000bf05100 */
[----:B------:R-:W-:Y:S08]  /*0770*/  BRA.U !UP1, `(.L_x_5) ;  /* 0x0000000109647547 */ /* 0x000ff0000b800000 */
[----:B------:R-:W2:Y:S01]  /*0780*/  LDCU.64 UR8, c[0x0][0x388] ;  /* 0x00007100ff0877ac */ /* 0x000ea20008000a00 */
[----:B------:R-:W-:Y:S02]  /*0790*/  USHF.L.U32 UR4, UR6, 0x3, URZ ;  /* 0x0000000306047899 */ /* 0x000fe400080006ff */
[----:B------:R-:W-:Y:S02]  /*07a0*/  USHF.L.U64.HI UR7, UR6, 0x3, UR7 ;  /* 0x0000000306077899 */ /* 0x000fe40008010207 */
[----:B------:R-:W-:Y:S02]  /*07b0*/  ULOP3.LUT UR5, UR4, 0xfffffff8, URZ, 0xc0, !UPT ;  /* 0xfffffff804057892 */ /* 0x000fe4000f8ec0ff */
[----:B------:R-:W-:Y:S02]  /*07c0*/  ULOP3.LUT UR10, UR7, 0x7, URZ, 0xc0, !UPT ;  /* 0x00000007070a7892 */ /* 0x000fe4000f8ec0ff */
[----:B--2---:R-:W-:Y:S02]  /*07d0*/  UIADD3 UR4, UP1, UPT, UR4, UR8, URZ ;  /* 0x0000000804047290 */ /* 0x004fe4000ff3e0ff */
[----:B------:R-:W-:-:S02]  /*07e0*/  UIADD3 UR5, UP2, UPT, UR5, UR8, URZ ;  /* 0x0000000805057290 */ /* 0x000fc4000ff5e0ff */
[----:B------:R-:W-:Y:S02]  /*07f0*/  UIADD3.X UR7, UPT, UPT, UR7, UR9, URZ, UP1, !UPT ;  /* 0x0000000907077290 */ /* 0x000fe40008ffe4ff */
[----:B------:R-:W-:Y:S01]  /*0800*/  UIADD3.X UR10, UPT, UPT, UR10, UR9, URZ, UP2, !UPT ;  /* 0x000000090a0a7290 */ /* 0x000fe200097fe4ff */
[----:B------:R-:W-:Y:S01]  /*0810*/  MOV R2, UR4 ;  /* 0x0000000400027c02 */ /* 0x000fe20008000f00 */
[----:B01----:R-:W-:Y:S02]  /*0820*/  IMAD.U32 R8, RZ, RZ, UR5 ;  /* 0x00000005ff087e24 */ /* 0x003fe4000f8e00ff */
[----:B------:R-:W-:Y:S02]  /*0830*/  IMAD.U32 R3, RZ, RZ, UR7 ;  /* 0x00000007ff037e24 */ /* 0x000fe4000f8e00ff */
[----:B------:R-:W-:-:S03]  /*0840*/  MOV R9, UR10 ;  /* 0x0000000a00097c02 */ /* 0x000fc60008000f00 */
[----:B------:R-:W2:Y:S04]  /*0850*/  LDG.E.64 R4, desc[UR16][R2.64] ;  /* 0x0000001002047981 */ /* 0x000ea8000c1e1b00 */
[----:B------:R-:W2:Y:S04]  /*0860*/  LDG.E.64 R6, desc[UR16][R8.64+0x8] ;  /* 0x0000081008067981 */ /* 0x000ea8000c1e1b00 */
[----:B------:R-:W3:Y:S04]  /*0870*/  LDG.E.64 R12, desc[UR16][R8.64+0x10] ;  /* 0x00001010080c7981 */ /* 0x000ee8000c1e1b00 */
[----:B------:R-:W3:Y:S01]  /*0880*/  LDG.E.64 R14, desc[UR16][R8.64+0x18] ;  /* 0x00001810080e7981 */ /* 0x000ee2000c1e1b00 */
[----:B------:R-:W0:Y:S01]  /*0890*/  S2UR UR5, SR_CgaCtaId ;  /* 0x00000000000579c3 */ /* 0x000e220000008800 */
[----:B------:R-:W-:Y:S01]  /*08a0*/  UMOV UR4, 0x400 ;  /* 0x0000040000047882 */ /* 0x000fe20000000000 */
[----:B------:R-:W-:Y:S01]  /*08b0*/  UMOV UR7, URZ ;  /* 0x000000ff00077c82 */ /* 0x000fe20008000000 */
[----:B0-----:R-:W-:-:S04]  /*08c0*/  ULEA UR4, UR5, UR4, 0x18 ;  /* 0x0000000405047291 */ /* 0x001fc8000f8ec0ff */
[----:B------:R-:W-:Y:S02]  /*08d0*/  ULEA UR4, UR6, UR4, 0x3 ;  /* 0x0000000406047291 */ /* 0x000fe4000f8e18ff */
[----:B------:R-:W-:-:S07]  /*08e0*/  UIADD3 UR6, UPT, UPT, UR6, 0x4, URZ ;  /* 0x0000000406067890 */ /* 0x000fce000fffe0ff */
[----:B--2---:R2:W-:Y:S04]  /*08f0*/  STS.128 [UR4], R4 ;  /* 0x00000004ff007988 */ /* 0x0045e80008000c04 */
[----:B---3--:R2:W-:Y:S02]  /*0900*/  STS.128 [UR4+0x10], R12 ;  /* 0x0000100cff007988 */ /* 0x0085e40008000c04 */
.L_x_5:
[----:B------:R-:W-:Y:S05]  /*0910*/  BRA.U UP0, `(.L_x_1) ;  /* 0x00000001002c7547 */ /* 0x000fea000b800000 */
[----:B------:R-:W3:Y:S02]  /*0920*/  LDCU.64 UR4, c[0x0][0x388] ;  /* 0x00007100ff0477ac */ /* 0x000ee40008000a00 */
[----:B---3--:R-:W-:-:S04]  /*0930*/  ULEA UR4, UP0, UR6, UR4, 0x3 ;  /* 0x0000000406047291 */ /* 0x008fc8000f8018ff */
[----:B------:R-:W-:Y:S02]  /*0940*/  ULEA.HI.X UR7, UR6, UR5, UR7, 0x3, UP0 ;  /* 0x0000000506077291 */ /* 0x000fe400080f1c07 */
[----:B------:R-:W-:-:S04]  /*0950*/  IMAD.U32 R2, RZ, RZ, UR4 ;  /* 0x00000004ff027e24 */ /* 0x000fc8000f8e00ff */
[----:B------:R-:W-:-:S06]  /*0960*/  IMAD.U32 R3, RZ, RZ, UR7 ;  /* 0x00000007ff037e24 */ /* 0x000fcc000f8e00ff */
[----:B------:R-:W3:Y:S01]  /*0970*/  LDG.E.64 R2, desc[UR16][R2.64] ;  /* 0x0000001002027981 */ /* 0x000ee2000c1e1b00 */
[----:B------:R-:W4:Y:S01]  /*0980*/  S2UR UR5, SR_CgaCtaId ;  /* 0x00000000000579c3 */ /* 0x000f220000008800 */
[----:B------:R-:W-:Y:S02]  /*0990*/  UMOV UR4, 0x400 ;  /* 0x0000040000047882 */ /* 0x000fe40000000000 */
[----:B----4-:R-:W-:-:S04]  /*09a0*/  ULEA UR4, UR5, UR4, 0x18 ;  /* 0x0000000405047291 */ /* 0x010fc8000f8ec0ff */
[----:B------:R-:W-:-:S09]  /*09b0*/  ULEA UR6, UR6, UR4, 0x3 ;  /* 0x0000000406067291 */ /* 0x000fd2000f8e18ff */
[----:B---3--:R3:W-:Y:S03]  /*09c0*/  STS.64 [UR6], R2 ;  /* 0x00000002ff007988 */ /* 0x0087e60008000a06 */
.L_x_1:
[----:B------:R-:W-:Y:S05]  /*09d0*/  BSYNC.RECONVERGENT B0 ;  /* 0x0000000000007941 */ /* 0x000fea0003800200 */
.L_x_0:
[----:B------:R-:W4:Y:S01]  /*09e0*/  LDCU.128 UR8, c[0x0][0x390] ;  /* 0x00007200ff0877ac */ /* 0x000f220008000c00 */
[----:B------:R-:W5:Y:S08]  /*09f0*/  S2UR UR7, SR_CTAID.X ;  /* 0x00000000000779c3 */ /* 0x000f700000002500 */
[----:B012---:R-:W5:Y:S01]  /*0a00*/  LDC R13, c[0x0][0x360] ;  /* 0x0000d800ff0d7b82 */ /* 0x007f620000000800 */
[----:B----4-:R-:W-:-:S02]  /*0a10*/  UIMAD UR6, UR11, UR8, URZ ;  /* 0x000000080b0672a4 */ /* 0x010fc4000f8e02ff */
[----:B------:R-:W-:Y:S02]  /*0a20*/  UIMAD.WIDE.U32 UR4, UR10, UR8, URZ ;  /* 0x000000080a0472a5 */ /* 0x000fe4000f8e00ff */
[----:B------:R-:W-:-:S04]  /*0a30*/  UIMAD UR6, UR10, UR9, UR6 ;  /* 0x000000090a0672a4 */ /* 0x000fc8000f8e0206 */
[----:B------:R-:W-:Y:S01]  /*0a40*/  UIADD3 UR5, UPT, UPT, UR5, UR6, URZ ;  /* 0x0000000605057290 */ /* 0x000fe2000fffe0ff */
[----:B-----5:R-:W-:-:S05]  /*0a50*/  IMAD R12, R13, UR7, R0 ;  /* 0x000000070d0c7c24 */ /* 0x020fca000f8e0200 */
[----:B------:R-:W-:Y:S01]  /*0a60*/  MOV R0, UR5 ;  /* 0x0000000500007c02 */ /* 0x000fe20008000f00 */
[----:B------:R-:W-:Y:S01]  /*0a70*/  BAR.SYNC.DEFER_BLOCKING 0x0 ;  /* 0x0000000000007b1d */ /* 0x000fe20000010000 */
[----:B------:R-:W-:-:S04]  /*0a80*/  ISETP.LT.U32.AND P0, PT, R12, UR4, PT ;  /* 0x000000040c007c0c */ /* 0x000fc8000bf01070 */
[----:B------:R-:W-:-:S13]  /*0a90*/  ISETP.GT.AND.EX P0, PT, R0, RZ, PT, P0 ;  /* 0x000000ff0000720c */ /* 0x000fda0003f04300 */
[----:B------:R-:W-:Y:S05]  /*0aa0*/  @!P0 EXIT ;  /* 0x000000000000894d */ /* 0x000fea0003800000 */
[----:B------:R-:W-:-:S09]  /*0ab0*/  UISETP.NE.U32.AND UP0, UPT, UR11, URZ, UPT ;  /* 0x000000ff0b00728c */ /* 0x000fd2000bf05070 */
[----:B------:R-:W-:Y:S05]  /*0ac0*/  BRA.U UP0, `(.L_x_6) ;  /* 0x0000000100587547 */ /* 0x000fea000b800000 */
[----:B------:R-:W0:Y:S01]  /*0ad0*/  I2F.U32.RP R0, UR10 ;  /* 0x0000000a00007d06 */ /* 0x000e220008209000 */
[----:B------:R-:W-:-:S07]  /*0ae0*/  ISETP.NE.U32.AND P2, PT, RZ, UR10, PT ;  /* 0x0000000aff007c0c */ /* 0x000fce000bf45070 */
[----:B0-----:R-:W3:Y:S02]  /*0af0*/  MUFU.RCP R0, R0 ;  /* 0x0000000000007308 */ /* 0x001ee40000001000 */
[----:B---3--:R-:W-:Y:S01]  /*0b00*/  VIADD R2, R0, 0xffffffe ;  /* 0x0ffffffe00027836 */ /* 0x008fe20000000000 */
[----:B------:R-:W-:-:S05]  /*0b10*/  MOV R0, RZ ;  /* 0x000000ff00007202 */ /* 0x000fca0000000f00 */
[----:B------:R0:W1:Y:S02]  /*0b20*/  F2I.FTZ.U32.TRUNC.NTZ R3, R2 ;  /* 0x0000000200037305 */ /* 0x000064000021f000 */
[----:B0-----:R-:W-:Y:S02]  /*0b30*/  HFMA2 R2, -RZ, RZ, 0, 0 ;  /* 0x00000000ff027431 */ /* 0x001fe400000001ff */
[----:B-1----:R-:W-:-:S04]  /*0b40*/  IMAD.MOV R5, RZ, RZ, -R3 ;  /* 0x000000ffff057224 */ /* 0x002fc800078e0a03 */
[----:B------:R-:W-:-:S04]  /*0b50*/  IMAD R5, R5, UR10, RZ ;  /* 0x0000000a05057c24 */ /* 0x000fc8000f8e02ff */
[----:B------:R-:W-:-:S06]  /*0b60*/  IMAD.HI.U32 R3, R3, R5, R2 ;  /* 0x0000000503037227 */ /* 0x000fcc00078e0002 */
[----:B------:R-:W-:-:S04]  /*0b70*/  IMAD.HI.U32 R3, R3, R12, RZ ;  /* 0x0000000c03037227 */ /* 0x000fc800078e00ff */
[----:B------:R-:W-:-:S04]  /*0b80*/  IMAD.MOV R5, RZ, RZ, -R3 ;  /* 0x000000ffff057224 */ /* 0x000fc800078e0a03 */
[----:B------:R-:W-:-:S05]  /*0b90*/  IMAD R4, R5, UR10, R12 ;  /* 0x0000000a05047c24 */ /* 0x000fca000f8e020c */
[----:B------:R-:W-:-:S13]  /*0ba0*/  ISETP.GE.U32.AND P0, PT, R4, UR10, PT ;  /* 0x0000000a04007c0c */ /* 0x000fda000bf06070 */
[----:B------:R-:W-:Y:S01]  /*0bb0*/  @P0 VIADD R4, R4, -UR10 ;  /* 0x8000000a04040c36 */ /* 0x000fe20008000000 */
[----:B------:R-:W-:-:S04]  /*0bc0*/  @P0 IADD3 R3, PT, PT, R3, 0x1, RZ ;  /* 0x0000000103030810 */ /* 0x000fc80007ffe0ff */
[----:B------:R-:W-:-:S13]  /*0bd0*/  ISETP.GE.U32.AND P1, PT, R4, UR10, PT ;  /* 0x0000000a04007c0c */ /* 0x000fda000bf26070 */
[----:B------:R-:W-:Y:S01]  /*0be0*/  @P1 VIADD R3, R3, 0x1 ;  /* 0x0000000103031836 */ /* 0x000fe20000000000 */
[----:B------:R-:W-:-:S05]  /*0bf0*/  @!P2 LOP3.LUT R3, RZ, UR10, RZ, 0x33, !PT ;  /* 0x0000000aff03ac12 */ /* 0x000fca000f8e33ff */
[----:B------:R-:W-:-:S04]  /*0c00*/  IMAD.MOV R5, RZ, RZ, -R3 ;  /* 0x000000ffff057224 */ /* 0x000fc800078e0a03 */
[----:B------:R-:W-:Y:S01]  /*0c10*/  IMAD R4, R5, UR10, R12 ;  /* 0x0000000a05047c24 */ /* 0x000fe2000f8e020c */
[----:B------:R-:W-:Y:S06]  /*0c20*/  BRA `(.L_x_7) ;  /* 0x0000000000307947 */ /* 0x000fec0003800000 */
.L_x_6:
[----:B------:R-:W-:-:S07]  /*0c30*/  MOV R0, 0xc50 ;  /* 0x00000c5000007802 */ /* 0x000fce0000000f00 */
[----:B---3--:R-:W-:Y:S05]  /*0c40*/  CALL.REL.NOINC `($__internal_0_$__cuda_sm20_div_s64) ;  /* 0x0000001c002c7944 */ /* 0x008fea0003c00000 */
[----:B------:R-:W0:Y:S01]  /*0c50*/  LDCU.64 UR10, c[0x0][0x398] ;  /* 0x00007300ff0a77ac */ /* 0x000e220008000a00 */
[-C--:B------:R-:W-:Y:S01]  /*0c60*/  IADD3 R9, P0, PT, RZ, -R6.reuse, RZ ;  /* 0x80000006ff097210 */ /* 0x080fe20007f1e0ff */
[----:B------:R-:W-:Y:S01]  /*0c70*/  IMAD.MOV.U32 R13, RZ, RZ, RZ ;  /* 0x000000ffff0d7224 */ /* 0x000fe200078e00ff */
[----:B------:R-:W-:-:S03]  /*0c80*/  MOV R3, R6 ;  /* 0x0000000600037202 */ /* 0x000fc60000000f00 */
[----:B------:R-:W-:-:S04]  /*0c90*/  IMAD.X R0, RZ, RZ, ~R7, P0 ;  /* 0x000000ffff007224 */ /* 0x000fc800000e0e07 */
[----:B0-----:R-:W-:Y:S02]  /*0ca0*/  IMAD R0, R0, UR10, RZ ;  /* 0x0000000a00007c24 */ /* 0x001fe4000f8e02ff */
[----:B------:R-:W-:-:S04]  /*0cb0*/  IMAD.WIDE.U32 R4, R9, UR10, R12 ;  /* 0x0000000a09047c25 */ /* 0x000fc8000f8e000c */
[----:B------:R-:W-:Y:S02]  /*0cc0*/  IMAD R9, R9, UR11, R0 ;  /* 0x0000000b09097c24 */ /* 0x000fe4000f8e0200 */
[----:B------:R-:W-:Y:S02]  /*0cd0*/  IMAD.MOV.U32 R0, RZ, RZ, R7 ;  /* 0x000000ffff007224 */ /* 0x000fe400078e0007 */
[----:B------:R-:W-:-:S07]  /*0ce0*/  IMAD.IADD R2, R5, 0x1, R9 ;  /* 0x0000000105027824 */ /* 0x000fce00078e0209 */
.L_x_7:
[----:B------:R-:W0:Y:S01]  /*0cf0*/  LDC.64 R10, c[0x0][0x3a0] ;  /* 0x0000e800ff0a7b82 */ /* 0x000e220000000a00 */
[----:B------:R-:W1:Y:S01]  /*0d00*/  LDCU.64 UR4, c[0x0][0x390] ;  /* 0x00007200ff0477ac */ /* 0x000e620008000a00 */
[----:B------:R-:W-:Y:S01]  /*0d10*/  ISETP.NE.U32.AND P4, PT, R4, RZ, PT ;  /* 0x000000ff0400720c */ /* 0x000fe20003f85070 */
[----:B------:R-:W-:Y:S01]  /*0d20*/  BSSY.RECONVERGENT B0, `(.L_x_8) ;  /* 0x0000023000007945 */ /* 0x000fe20003800200 */
[----:B------:R-:W-:Y:S01]  /*0d30*/  ISETP.GE.U32.AND P0, PT, R3, 0x1, PT ;  /* 0x000000010300780c */ /* 0x000fe20003f06070 */
[----:B------:R-:W-:Y:S01]  /*0d40*/  IMAD.MOV.U32 R7, RZ, RZ, R2 ;  /* 0x000000ffff077224 */ /* 0x000fe200078e0002 */
[----:B------:R-:W-:Y:S01]  /*0d50*/  ISETP.NE.AND.EX P4, PT, R2, RZ, PT, P4 ;  /* 0x000000ff0200720c */ /* 0x000fe20003f85340 */
[----:B------:R-:W-:Y:S01]  /*0d60*/  IMAD.MOV.U32 R9, RZ, RZ, R0 ;  /* 0x000000ffff097224 */ /* 0x000fe200078e0000 */
[----:B------:R-:W-:Y:S02]  /*0d70*/  ISETP.LE.AND P5, PT, RZ, UR11, PT ;  /* 0x0000000bff007c0c */ /* 0x000fe4000bfa3270 */
[----:B------:R-:W-:-:S02]  /*0d80*/  ISETP.GE.AND.EX P0, PT, R0, RZ, PT, P0 ;  /* 0x000000ff0000720c */ /* 0x000fc40003f06300 */
[----:B------:R-:W-:Y:S02]  /*0d90*/  MOV R5, R4 ;  /* 0x0000000400057202 */ /* 0x000fe40000000f00 */
[----:B------:R-:W-:Y:S02]  /*0da0*/  MOV R6, R3 ;  /* 0x0000000300067202 */ /* 0x000fe40000000f00 */
[----:B-1----:R-:W-:-:S04]  /*0db0*/  ISETP.GE.U32.AND P3, PT, R3, UR4, PT ;  /* 0x0000000403007c0c */ /* 0x002fc8000bf66070 */
[----:B------:R-:W-:Y:S02]  /*0dc0*/  ISETP.GE.AND.EX P3, PT, R0, UR5, PT, P3 ;  /* 0x0000000500007c0c */ /* 0x000fe4000bf66330 */
[C---:B0-----:R-:W-:Y:S02]  /*0dd0*/  ISETP.LT.U32.AND P1, PT, R10.reuse, 0x2, PT ;  /* 0x000000020a00780c */ /* 0x041fe40003f21070 */
[C---:B------:R-:W-:Y:S02]  /*0de0*/  LEA.HI R15, P6, R11.reuse, R10, RZ, 0x1 ;  /* 0x0000000a0b0f7211 */ /* 0x040fe400078d08ff */
[C---:B------:R-:W-:Y:S02]  /*0df0*/  ISETP.LT.OR.EX P4, PT, R11.reuse, RZ, !P4, P1 ;  /* 0x000000ff0b00720c */ /* 0x040fe40006781710 */
[----:B------:R-:W-:Y:S01]  /*0e00*/  ISETP.LT.U32.AND P2, PT, R10, 0x1, PT ;  /* 0x000000010a00780c */ /* 0x000fe20003f41070 */
[----:B------:R-:W-:Y:S01]  /*0e10*/  IMAD.X R14, RZ, RZ, R11, P6 ;  /* 0x000000ffff0e7224 */ /* 0x000fe200030e060b */
[----:B------:R-:W-:-:S02]  /*0e20*/  ISETP.LT.OR.EX P0, PT, R11, RZ, !P0, P1 ;  /* 0x000000ff0b00720c */ /* 0x000fc40004701710 */
[----:B------:R-:W-:Y:S02]  /*0e30*/  ISETP.LT.OR.EX P5, PT, R11, RZ, !P5, P2 ;  /* 0x000000ff0b00720c */ /* 0x000fe40006fa1720 */
[--C-:B------:R-:W-:Y:S02]  /*0e40*/  SHF.R.S64 R15, R15, 0x1, R14.reuse ;  /* 0x000000010f0f7819 */ /* 0x100fe4000000100e */
[----:B------:R-:W-:Y:S02]  /*0e50*/  ISETP.LT.OR.EX P3, PT, R11, RZ, P3, P2 ;  /* 0x000000ff0b00720c */ /* 0x000fe40001f61720 */
[----:B------:R-:W-:Y:S01]  /*0e60*/  SHF.R.S32.HI R14, RZ, 0x1, R14 ;  /* 0x00000001ff0e7819 */ /* 0x000fe2000001140e */
[----:B------:R-:W-:Y:S01]  /*0e70*/  IMAD.MOV.U32 R8, RZ, RZ, R15 ;  /* 0x000000ffff087224 */ /* 0x000fe200078e000f */
[----:B------:R-:W-:Y:S01]  /*0e80*/  MOV R20, R15 ;  /* 0x0000000f00147202 */ /* 0x000fe20000000f00 */
[----:B------:R-:W-:Y:S08]  /*0e90*/  @P4 BRA `(.L_x_9) ;  /* 0x00000000002c4947 */ /* 0x000ff00003800000 */
[----:B------:R-:W-:Y:S02]  /*0ea0*/  IADD3 R20, P2, PT, RZ, -R4, RZ ;  /* 0x80000004ff147210 */ /* 0x000fe40007f5e0ff */
[----:B------:R-:W-:-:S03]  /*0eb0*/  IADD3 R5, P4, PT, RZ, -R15, RZ ;  /* 0x8000000fff057210 */ /* 0x000fc60007f9e0ff */
[----:B------:R-:W-:Y:S01]  /*0ec0*/  IMAD.X R7, RZ, RZ, ~R2, P2 ;  /* 0x000000ffff077224 */ /* 0x000fe200010e0e02 */
[----:B------:R-:W-:Y:S01]  /*0ed0*/  ISETP.GT.U32.AND P1, PT, R20, R5, PT ;  /* 0x000000051400720c */ /* 0x000fe20003f24070 */
[----:B------:R-:W-:-:S05]  /*0ee0*/  IMAD.X R16, RZ, RZ, ~R14, P4 ;  /* 0x000000ffff107224 */ /* 0x000fca00020e0e0e */
[----:B------:R-:W-:-:S04]  /*0ef0*/  ISETP.GT.U32.AND.EX P1, PT, R7, R16, PT, P1 ;  /* 0x000000100700720c */ /* 0x000fc80003f24110 */
[----:B------:R-:W-:Y:S02]  /*0f00*/  SEL R20, R20, R5, P1 ;  /* 0x0000000514147207 */ /* 0x000fe40000800000 */
[----:B------:R-:W-:Y:S02]  /*0f10*/  SEL R7, R7, R16, P1 ;  /* 0x0000001007077207 */ /* 0x000fe40000800000 */
[C---:B------:R-:W-:Y:S02]  /*0f20*/  IADD3 R5, P2, PT, R20.reuse, R4, RZ ;  /* 0x0000000414057210 */ /* 0x040fe40007f5e0ff */
[----:B------:R-:W-:-:S03]  /*0f30*/  IADD3 R20, PT, PT, R20, R15, RZ ;  /* 0x0000000f14147210 */ /* 0x000fc60007ffe0ff */
[----:B------:R-:W-:-:S08]  /*0f40*/  IMAD.X R7, R7, 0x1, R2, P2 ;  /* 0x0000000107077824 */ /* 0x000fd000010e0602 */
.L_x_9:
[----:B------:R-:W-:Y:S05]  /*0f50*/  BSYNC.RECONVERGENT B0 ;  /* 0x0000000000007941 */ /* 0x000fea0003800200 */
.L_x_8:
[----:B------:R-:W-:Y:S05]  /*0f60*/  @P5 BRA `(.L_x_10) ;  /* 0x0000000000685947 */ /* 0x000fea0003800000 */
[----:B------:R-:W-:Y:S02]  /*0f70*/  IADD3 R19, P5, PT, R15, 0x1, RZ ;  /* 0x000000010f137810 */ /* 0x000fe40007fbe0ff */
[----:B------:R-:W-:Y:S02]  /*0f80*/  IADD3 R17, P4, PT, R4, 0x1, RZ ;  /* 0x0000000104117810 */ /* 0x000fe40007f9e0ff */
[----:B------:R-:W-:Y:S01]  /*0f90*/  ISETP.GT.U32.AND P2, PT, R19, R10, PT ;  /* 0x0000000a1300720c */ /* 0x000fe20003f44070 */
[----:B------:R-:W-:Y:S01]  /*0fa0*/  IMAD.X R22, RZ, RZ, R14, P5 ;  /* 0x000000ffff167224 */ /* 0x000fe200028e060e */
[----:B------:R-:W-:Y:S02]  /*0fb0*/  ISETP.GT.U32.AND P1, PT, R17, UR10, PT ;  /* 0x0000000a11007c0c */ /* 0x000fe4000bf24070 */
[----:B------:R-:W-:Y:S02]  /*0fc0*/  IADD3.X R16, PT, PT, RZ, R2, RZ, P4, !PT ;  /* 0x00000002ff107210 */ /* 0x000fe400027fe4ff */
[----:B------:R-:W-:-:S02]  /*0fd0*/  ISETP.GT.AND.EX P2, PT, R22, R11, PT, P2 ;  /* 0x0000000b1600720c */ /* 0x000fc40003f44320 */
[C---:B------:R-:W-:Y:S02]  /*0fe0*/  ISETP.GT.U32.AND.EX P1, PT, R16.reuse, UR11, PT, P1 ;  /* 0x0000000b10007c0c */ /* 0x040fe4000bf24110 */
[----:B------:R-:W-:Y:S02]  /*0ff0*/  LOP3.LUT R21, RZ, R4, RZ, 0x33, !PT ;  /* 0x00000004ff157212 */ /* 0x000fe400078e33ff */
[----:B------:R-:W-:Y:S02]  /*1000*/  LOP3.LUT R4, RZ, R15, RZ, 0x33, !PT ;  /* 0x0000000fff047212 */ /* 0x000fe400078e33ff */
[----:B------:R-:W-:Y:S02]  /*1010*/  SEL R19, R19, R10, P2 ;  /* 0x0000000a13137207 */ /* 0x000fe40001000000 */
[----:B------:R-:W-:Y:S02]  /*1020*/  SEL R18, R17, UR10, P1 ;  /* 0x0000000a11127c07 */ /* 0x000fe40008800000 */
[----:B------:R-:W-:-:S02]  /*1030*/  SEL R23, R16, UR11, P1 ;  /* 0x0000000b10177c07 */ /* 0x000fc40008800000 */
[----:B------:R-:W-:Y:S02]  /*1040*/  IADD3 R4, P4, PT, R4, R19, RZ ;  /* 0x0000001304047210 */ /* 0x000fe40007f9e0ff */
[----:B------:R-:W-:Y:S02]  /*1050*/  IADD3 R21, P1, PT, R21, R18, RZ ;  /* 0x0000001215157210 */ /* 0x000fe40007f3e0ff */
[----:B------:R-:W-:Y:S02]  /*1060*/  LOP3.LUT R18, RZ, R14, RZ, 0x33, !PT ;  /* 0x0000000eff127212 */ /* 0x000fe400078e33ff */
[----:B------:R-:W-:Y:S02]  /*1070*/  SEL R19, R22, R11, P2 ;  /* 0x0000000b16137207 */ /* 0x000fe40001000000 */
[----:B------:R-:W-:-:S03]  /*1080*/  LOP3.LUT R22, RZ, R2, RZ, 0x33, !PT ;  /* 0x00000002ff167212 */ /* 0x000fc600078e33ff */
[----:B------:R-:W-:Y:S02]  /*1090*/  IMAD.X R2, R18, 0x1, R19, P4 ;  /* 0x0000000112027824 */ /* 0x000fe400020e0613 */
[----:B------:R-:W-:Y:S01]  /*10a0*/  IMAD.X R19, R22, 0x1, R23, P1 ;  /* 0x0000000116137824 */ /* 0x000fe200008e0617 */
[----:B------:R-:W-:-:S04]  /*10b0*/  ISETP.LT.U32.AND P1, PT, R21, R4, PT ;  /* 0x000000041500720c */ /* 0x000fc80003f21070 */
[----:B------:R-:W-:-:S04]  /*10c0*/  ISETP.LT.U32.AND.EX P1, PT, R19, R2, PT, P1 ;  /* 0x000000021300720c */ /* 0x000fc80003f21110 */
[----:B------:R-:W-:-:S04]  /*10d0*/  SEL R4, R21, R4, P1 ;  /* 0x0000000415047207 */ /* 0x000fc80000800000 */
[----:B------:R-:W-:Y:S02]  /*10e0*/  IADD3 R4, P2, PT, R4, R17, RZ ;  /* 0x0000001104047210 */ /* 0x000fe40007f5e0ff */
[----:B------:R-:W-:-:S04]  /*10f0*/  SEL R17, R19, R2, P1 ;  /* 0x0000000213117207 */ /* 0x000fc80000800000 */
[----:B------:R-:W-:-:S07]  /*1100*/  IADD3.X R2, PT, PT, R17, R16, RZ, P2, !PT ;  /* 0x0000001011027210 */ /* 0x000fce00017fe4ff */
.L_x_10:
[----:B------:R-:W-:Y:S04]  /*1110*/  BSSY.RECONVERGENT B0, `(.L_x_11) ;  /* 0x000000e000007945 */ /* 0x000fe80003800200 */
[----:B------:R-:W-:Y:S05]  /*1120*/  @P0 BRA `(.L_x_12) ;  /* 0x0000000000300947 */ /* 0x000fea0003800000 */
[----:B------:R-:W-:Y:S02]  /*1130*/  IADD3 R17, P1, PT, R3, -0x1, RZ ;  /* 0xffffffff03117810 */ /* 0x000fe40007f3e0ff */
[----:B------:R-:W-:Y:S02]  /*1140*/  IADD3 R8, P2, PT, R15, -0x1, RZ ;  /* 0xffffffff0f087810 */ /* 0x000fe40007f5e0ff */
[----:B------:R-:W-:Y:S02]  /*1150*/  IADD3.X R16, PT, PT, R0, -0x1, RZ, P1, !PT ;  /* 0xffffffff00107810 */ /* 0x000fe40000ffe4ff */
[----:B------:R-:W-:Y:S02]  /*1160*/  ISETP.LT.U32.AND P0, PT, R17, R8, PT ;  /* 0x000000081100720c */ /* 0x000fe40003f01070 */
[----:B------:R-:W-:-:S04]  /*1170*/  IADD3.X R9, PT, PT, R14, -0x1, RZ, P2, !PT ;  /* 0xffffffff0e097810 */ /* 0x000fc800017fe4ff */
[----:B------:R-:W-:-:S04]  /*1180*/  ISETP.LT.U32.AND.EX P0, PT, R16, R9, PT, P0 ;  /* 0x000000091000720c */ /* 0x000fc80003f01100 */
[----:B------:R-:W-:Y:S02]  /*1190*/  SEL R8, R17, R8, P0 ;  /* 0x0000000811087207 */ /* 0x000fe40000000000 */
[----:B------:R-:W-:Y:S02]  /*11a0*/  SEL R9, R16, R9, P0 ;  /* 0x0000000910097207 */ /* 0x000fe40000000000 */
[----:B------:R-:W-:Y:S02]  /*11b0*/  IADD3 R6, P1, PT, -R8, R17, RZ ;  /* 0x0000001108067210 */ /* 0x000fe40007f3e1ff */
[----:B------:R-:W-:-:S03]  /*11c0*/  LOP3.LUT R8, RZ, R8, RZ, 0x33, !PT ;  /* 0x00000008ff087212 */ /* 0x000fc600078e33ff */
[----:B------:R-:W-:Y:S02]  /*11d0*/  IMAD.X R9, R16, 0x1, ~R9, P1 ;  /* 0x0000000110097824 */ /* 0x000fe400008e0e09 */
[----:B------:R-:W-:-:S07]  /*11e0*/  IMAD.IADD R8, R8, 0x1, R15 ;  /* 0x0000000108087824 */ /* 0x000fce00078e020f */
.L_x_12:
[----:B------:R-:W-:Y:S05]  /*11f0*/  BSYNC.RECONVERGENT B0 ;  /* 0x0000000000007941 */ /* 0x000fea0003800200 */
.L_x_11:
[----:B------:R-:W-:Y:S04]  /*1200*/  BSSY.RECONVERGENT B0, `(.L_x_13) ;  /* 0x0000016000007945 */ /* 0x000fe80003800200 */
[----:B------:R-:W-:Y:S05]  /*1210*/  @P3 BRA `(.L_x_14) ;  /* 0x0000000000503947 */ /* 0x000fea0003800000 */
[----:B------:R-:W-:Y:S02]  /*1220*/  IADD3 R17, P1, PT, R15, 0x1, RZ ;  /* 0x000000010f117810 */ /* 0x000fe40007f3e0ff */
[----:B------:R-:W-:Y:S02]  /*1230*/  LOP3.LUT R18, RZ, R15, RZ, 0x33, !PT ;  /* 0x0000000fff127212 */ /* 0x000fe400078e33ff */
[----:B------:R-:W-:Y:S02]  /*1240*/  ISETP.GT.U32.AND P0, PT, R17, R10, PT ;  /* 0x0000000a1100720c */ /* 0x000fe40003f04070 */
[-C--:B------:R-:W-:Y:S02]  /*1250*/  IADD3.X R16, PT, PT, RZ, R14.reuse, RZ, P1, !PT ;  /* 0x0000000eff107210 */ /* 0x080fe40000ffe4ff */
[----:B------:R-:W-:Y:S02]  /*1260*/  LOP3.LUT R15, RZ, R14, RZ, 0x33, !PT ;  /* 0x0000000eff0f7212 */ /* 0x000fe400078e33ff */
[----:B------:R-:W-:-:S04]  /*1270*/  ISETP.GT.AND.EX P0, PT, R16, R11, PT, P0 ;  /* 0x0000000b1000720c */ /* 0x000fc80003f04300 */
[----:B------:R-:W-:Y:S02]  /*1280*/  SEL R17, R17, R10, P0 ;  /* 0x0000000a11117207 */ /* 0x000fe40000000000 */
[----:B------:R-:W-:Y:S02]  /*1290*/  LOP3.LUT R10, RZ, R3, RZ, 0x33, !PT ;  /* 0x00000003ff0a7212 */ /* 0x000fe400078e33ff */
[----:B------:R-:W-:Y:S02]  /*12a0*/  SEL R16, R16, R11, P0 ;  /* 0x0000000b10107207 */ /* 0x000fe40000000000 */
[----:B------:R-:W-:Y:S02]  /*12b0*/  IADD3 R17, P1, PT, R18, R17, RZ ;  /* 0x0000001112117210 */ /* 0x000fe40007f3e0ff */
[----:B------:R-:W-:Y:S02]  /*12c0*/  LOP3.LUT R11, RZ, R0, RZ, 0x33, !PT ;  /* 0x00000000ff0b7212 */ /* 0x000fe400078e33ff */
[----:B------:R-:W-:Y:S01]  /*12d0*/  IADD3 R10, P0, PT, R10, UR4, RZ ;  /* 0x000000040a0a7c10 */ /* 0x000fe2000ff1e0ff */
[----:B------:R-:W-:-:S03]  /*12e0*/  IMAD.X R16, R15, 0x1, R16, P1 ;  /* 0x000000010f107824 */ /* 0x000fc600008e0610 */
[----:B------:R-:W-:Y:S02]  /*12f0*/  IADD3.X R11, PT, PT, R11, UR5, RZ, P0, !PT ;  /* 0x000000050b0b7c10 */ /* 0x000fe400087fe4ff */
[----:B------:R-:W-:-:S04]  /*1300*/  ISETP.LT.U32.AND P0, PT, R10, R17, PT ;  /* 0x000000110a00720c */ /* 0x000fc80003f01070 */
[----:B------:R-:W-:-:S04]  /*1310*/  ISETP.LT.U32.AND.EX P0, PT, R11, R16, PT, P0 ;  /* 0x000000100b00720c */ /* 0x000fc80003f01100 */
[----:B------:R-:W-:Y:S02]  /*1320*/  SEL R10, R10, R17, P0 ;  /* 0x000000110a0a7207 */ /* 0x000fe40000000000 */
[----:B------:R-:W-:Y:S02]  /*1330*/  SEL R11, R11, R16, P0 ;  /* 0x000000100b0b7207 */ /* 0x000fe40000000000 */
[----:B------:R-:W-:-:S04]  /*1340*/  IADD3 R3, P1, P2, R3, 0x1, R10 ;  /* 0x0000000103037810 */ /* 0x000fc80007a3e00a */
[----:B------:R-:W-:-:S09]  /*1350*/  IADD3.X R0, PT, PT, R0, RZ, R11, P1, P2 ;  /* 0x000000ff00007210 */ /* 0x000fd20000fe440b */
.L_x_14:
[----:B------:R-:W-:Y:S05]  /*1360*/  BSYNC.RECONVERGENT B0 ;  /* 0x0000000000007941 */ /* 0x000fea0003800200 */
.L_x_13:
[----:B------:R-:W-:-:S04]  /*1370*/  ISETP.GE.U32.AND P0, PT, R6, R3, PT ;  /* 0x000000030600720c */ /* 0x000fc80003f06070 */
[----:B------:R-:W-:-:S13]  /*1380*/  ISETP.GE.AND.EX P0, PT, R9, R0, PT, P0 ;  /* 0x000000000900720c */ /* 0x000fda0003f06300 */
[----:B------:R-:W-:Y:S05]  /*1390*/  @P0 EXIT ;  /* 0x000000000000094d */ /* 0x000fea0003800000 */
[----:B------:R-:W0:Y:S01]  /*13a0*/  S2UR UR5, SR_CgaCtaId ;  /* 0x00000000000579c3 */ /* 0x000e220000008800 */
[----:B------:R-:W1:Y:S01]  /*13b0*/  LDCU.64 UR6, c[0x0][0x3a8] ;  /* 0x00007500ff0677ac */ /* 0x000e620008000a00 */
[----:B------:R-:W2:Y:S01]  /*13c0*/  LDCU.64 UR8, c[0x0][0x380] ;  /* 0x00007000ff0877ac */ /* 0x000ea20008000a00 */
[----:B------:R-:W-:Y:S01]  /*13d0*/  UMOV UR4, 0x400 ;  /* 0x0000040000047882 */ /* 0x000fe20000000000 */
[----:B-1----:R-:W-:Y:S01]  /*13e0*/  LEA R10, P0, R12, UR6, 0x3 ;  /* 0x000000060c0a7c11 */ /* 0x002fe2000f8018ff */
[----:B--2---:R-:W-:-:S03]  /*13f0*/  UIADD3 URZ, UP0, UPT, UR8, 0x10, URZ ;  /* 0x0000001008ff7890 */ /* 0x004fc6000ff1e0ff */
[----:B------:R-:W-:Y:S01]  /*1400*/  LEA.HI.X R11, R12, UR7, RZ, 0x3, P0 ;  /* 0x000000070c0b7c11 */ /* 0x000fe200080f1cff */
[----:B0-----:R-:W-:Y:S02]  /*1410*/  ULEA UR5, UR5, UR4, 0x18 ;  /* 0x0000000405057291 */ /* 0x001fe4000f8ec0ff */
[----:B------:R-:W-:-:S12]  /*1420*/  UIADD3.X UR4, UPT, UPT, URZ, UR9, URZ, UP0, !UPT ;  /* 0x00000009ff047290 */ /* 0x000fd800087fe4ff */
.L_x_24:
[----:B------:R-:W-:Y:S01]  /*1430*/  ISETP.GE.U32.AND P0, PT, R5, R4, PT ;  /* 0x000000040500720c */ /* 0x000fe20003f06070 */
[----:B------:R-:W-:Y:S03]  /*1440*/  BSSY.RECONVERGENT B0, `(.L_x_15) ;  /* 0x0000144000007945 */ /* 0x000fe60003800200 */
[----:B------:R-:W-:-:S13]  /*1450*/  ISETP.GE.AND.EX P0, PT, R7, R2, PT, P0 ;  /* 0x000000020700720c */ /* 0x000fda0003f06300 */
[----:B0123-5:R-:W-:Y:S05]  /*1460*/  @P0 BRA `(.L_x_16) ;  /* 0x0000001400040947 */ /* 0x02ffea0003800000 */
[----:B------:R0:W5:Y:S01]  /*1470*/  LDG.E.64 R18, desc[UR16][R10.64] ;  /* 0x000000100a127981 */ /* 0x000162000c1e1b00 */
[----:B------:R-:W-:Y:S01]  /*1480*/  IMAD.IADD R22, R4, 0x1, -R5 ;  /* 0x0000000104167824 */ /* 0x000fe200078e0a05 */
[----:B------:R-:W1:Y:S01]  /*1490*/  LDCU UR6, c[0x0][0x3a0] ;  /* 0x00007400ff0677ac */ /* 0x000e620008000800 */
[----:B------:R-:W-:Y:S01]  /*14a0*/  BSSY.RECONVERGENT B1, `(.L_x_17) ;  /* 0x000003f000017945 */ /* 0x000fe20003800200 */
[----:B------:R-:W-:Y:S01]  /*14b0*/  MOV R23, R5 ;  /* 0x0000000500177202 */ /* 0x000fe20000000f00 */
[----:B------:R-:W-:Y:S01]  /*14c0*/  IMAD.MOV.U32 R25, RZ, RZ, R7 ;  /* 0x000000ffff197224 */ /* 0x000fe200078e0007 */
[----:B------:R-:W-:Y:S01]  /*14d0*/  LOP3.LUT R22, R22, 0x3, RZ, 0xc0, !PT ;  /* 0x0000000316167812 */ /* 0x000fe200078ec0ff */
[----:B------:R-:W-:-:S03]  /*14e0*/  IMAD.MOV.U32 R16, RZ, RZ, R20 ;  /* 0x000000ffff107224 */ /* 0x000fc600078e0014 */
[----:B------:R-:W-:-:S04]  /*14f0*/  ISETP.NE.U32.AND P0, PT, R22, RZ, PT ;  /* 0x000000ff1600720c */ /* 0x000fc80003f05070 */
[----:B------:R-:W-:Y:S01]  /*1500*/  ISETP.NE.AND.EX P0, PT, RZ, RZ, PT, P0 ;  /* 0x000000ffff00720c */ /* 0x000fe20003f05300 */
[----:B-1----:R-:W-:-:S12]  /*1510*/  IMAD R21, R8, UR6, RZ ;  /* 0x0000000608157c24 */ /* 0x002fd8000f8e02ff */
[----:B0-----:R-:W-:Y:S05]  /*1520*/  @!P0 BRA `(.L_x_18) ;  /* 0x0000000000d88947 */ /* 0x001fea0003800000 */
[----:B------:R-:W0:Y:S01]  /*1530*/  LDCU.64 UR6, c[0x0][0x398] ;  /* 0x00007300ff0677ac */ /* 0x000e220008000a00 */
[----:B------:R-:W-:Y:S01]  /*1540*/  MOV R12, R5 ;  /* 0x00000005000c7202 */ /* 0x000fe20000000f00 */
[----:B------:R-:W-:Y:S01]  /*1550*/  IMAD.MOV.U32 R13, RZ, RZ, R7 ;  /* 0x000000ffff0d7224 */ /* 0x000fe200078e0007 */
[----:B------:R-:W1:Y:S01]  /*1560*/  LDCU.64 UR8, c[0x0][0x380] ;  /* 0x00007000ff0877ac */ /* 0x000e620008000a00 */
[----:B0-----:R-:W-:Y:S02]  /*1570*/  IMAD R17, R9, UR6, RZ ;  /* 0x0000000609117c24 */ /* 0x001fe4000f8e02ff */
[----:B------:R-:W-:-:S04]  /*1580*/  IMAD.WIDE.U32 R14, R6, UR6, R12 ;  /* 0x00000006060e7c25 */ /* 0x000fc8000f8e000c */
[----:B------:R-:W-:Y:S01]  /*1590*/  IMAD R13, R6, UR7, R17 ;  /* 0x00000007060d7c24 */ /* 0x000fe2000f8e0211 */
[----:B-1----:R-:W-:-:S03]  /*15a0*/  LEA R12, P0, R14, UR8, 0x3 ;  /* 0x000000080e0c7c11 */ /* 0x002fc6000f8018ff */
[----:B------:R-:W-:-:S05]  /*15b0*/  IMAD.IADD R13, R15, 0x1, R13 ;  /* 0x000000010f0d7824 */ /* 0x000fca00078e020d */
[----:B------:R-:W-:-:S05]  /*15c0*/  LEA.HI.X R13, R14, UR9, R13, 0x3, P0 ;  /* 0x000000090e0d7c11 */ /* 0x000fca00080f1c0d */
[----:B------:R-:W2:Y:S01]  /*15d0*/  LDG.E.64 R16, desc[UR16][R12.64] ;  /* 0x000000100c107981 */ /* 0x000ea2000c1e1b00 */
[----:B------:R-:W-:Y:S02]  /*15e0*/  IADD3 R24, PT, PT, R20, R21, RZ ;  /* 0x0000001514187210 */ /* 0x000fe40007ffe0ff */
[----:B------:R-:W-:Y:S02]  /*15f0*/  ISETP.NE.U32.AND P0, PT, R22, 0x1, PT ;  /* 0x000000011600780c */ /* 0x000fe40003f05070 */
[----:B------:R-:W-:Y:S02]  /*1600*/  LEA R24, R24, UR5, 0x3 ;  /* 0x0000000518187c11 */ /* 0x000fe4000f8e18ff */
[----:B------:R-:W-:Y:S02]  /*1610*/  ISETP.NE.AND.EX P0, PT, RZ, RZ, PT, P0 ;  /* 0x000000ffff00720c */ /* 0x000fe40003f05300 */
[----:B------:R-:W-:Y:S01]  /*1620*/  IADD3 R23, P1, PT, R5, 0x1, RZ ;  /* 0x0000000105177810 */ /* 0x000fe20007f3e0ff */
[----:B------:R-:W2:Y:S04]  /*1630*/  LDS.64 R14, [R24] ;  /* 0x00000000180e7984 */ /* 0x000ea80000000a00 */
[----:B------:R-:W-:-:S02]  /*1640*/  IMAD.X R25, RZ, RZ, R7, P1 ;  /* 0x000000ffff197224 */ /* 0x000fc400008e0607 */
[----:B--2---:R-:W-:Y:S02]  /*1650*/  IMAD R15, R15, R16, RZ ;  /* 0x000000100f0f7224 */ /* 0x004fe400078e02ff */
[----:B-----5:R-:W-:-:S04]  /*1660*/  IMAD.WIDE.U32 R18, R16, R14, R18 ;  /* 0x0000000e10127225 */ /* 0x020fc800078e0012 */
[----:B------:R-:W-:Y:S02]  /*1670*/  IMAD R15, R17, R14, R15 ;  /* 0x0000000e110f7224 */ /* 0x000fe400078e020f */
[----:B------:R-:W-:Y:S02]  /*1680*/  IMAD.MOV.U32 R14, RZ, RZ, R18 ;  /* 0x000000ffff0e7224 */ /* 0x000fe400078e0012 */
[----:B------:R-:W-:Y:S02]  /*1690*/  IMAD.IADD R19, R19, 0x1, R15 ;  /* 0x0000000113137824 */ /* 0x000fe400078e020f */
[----:B------:R-:W-:-:S03]  /*16a0*/  VIADD R16, R20, 0x1 ;  /* 0x0000000114107836 */ /* 0x000fc60000000000 */
[----:B------:R-:W-:-:S05]  /*16b0*/  MOV R15, R19 ;  /* 0x00000013000f7202 */ /* 0x000fca0000000f00 */
[----:B------:R0:W-:Y:S01]  /*16c0*/  STG.E.64 desc[UR16][R10.64], R14 ;  /* 0x0000000e0a007986 */ /* 0x0001e2000c101b10 */
[----:B------:R-:W-:Y:S05]  /*16d0*/  @!P0 BRA `(.L_x_18) ;  /* 0x00000000006c8947 */ /* 0x000fea0003800000 */
[----:B------:R-:W2:Y:S01]  /*16e0*/  LDG.E.64 R16, desc[UR16][R12.64+0x8] ;  /* 0x000008100c107981 */ /* 0x000ea2000c1e1b00 */
[----:B------:R-:W-:Y:S02]  /*16f0*/  ISETP.NE.U32.AND P0, PT, R22, 0x2, PT ;  /* 0x000000021600780c */ /* 0x000fe40003f05070 */
[----:B------:R-:W-:Y:S01]  /*1700*/  IADD3 R23, P1, PT, R5, 0x2, RZ ;  /* 0x0000000205177810 */ /* 0x000fe20007f3e0ff */
[----:B0-----:R-:W2:Y:S01]  /*1710*/  LDS.64 R14, [R24+0x8] ;  /* 0x00000800180e7984 */ /* 0x001ea20000000a00 */
[----:B------:R-:W-:-:S03]  /*1720*/  ISETP.NE.AND.EX P0, PT, RZ, RZ, PT, P0 ;  /* 0x000000ffff00720c */ /* 0x000fc60003f05300 */
[----:B------:R-:W-:Y:S02]  /*1730*/  IMAD.X R25, RZ, RZ, R7, P1 ;  /* 0x000000ffff197224 */ /* 0x000fe400008e0607 */
[----:B--2---:R-:W-:Y:S02]  /*1740*/  IMAD R15, R15, R16, RZ ;  /* 0x000000100f0f7224 */ /* 0x004fe400078e02ff */
[----:B------:R-:W-:Y:S01]  /*1750*/  IMAD.WIDE.U32 R18, R16, R14, R18 ;  /* 0x0000000e10127225 */ /* 0x000fe200078e0012 */
[----:B------:R-:W-:-:S03]  /*1760*/  IADD3 R16, PT, PT, R20, 0x2, RZ ;  /* 0x0000000214107810 */ /* 0x000fc60007ffe0ff */
[----:B------:R-:W-:Y:S02]  /*1770*/  IMAD R15, R17, R14, R15 ;  /* 0x0000000e110f7224 */ /* 0x000fe400078e020f */
[----:B------:R-:W-:-:S03]  /*1780*/  IMAD.MOV.U32 R14, RZ, RZ, R18 ;  /* 0x000000ffff0e7224 */ /* 0x000fc600078e0012 */
[----:B------:R-:W-:-:S05]  /*1790*/  IADD3 R19, PT, PT, R19, R15, RZ ;  /* 0x0000000f13137210 */ /* 0x000fca0007ffe0ff */
[----:B------:R-:W-:-:S05]  /*17a0*/  IMAD.MOV.U32 R15, RZ, RZ, R19 ;  /* 0x000000ffff0f7224 */ /* 0x000fca00078e0013 */
[----:B------:R1:W-:Y:S01]  /*17b0*/  STG.E.64 desc[UR16][R10.64], R14 ;  /* 0x0000000e0a007986 */ /* 0x0003e2000c101b10 */
[----:B------:R-:W-:Y:S05]  /*17c0*/  @!P0 BRA `(.L_x_18) ;  /* 0x0000000000308947 */ /* 0x000fea0003800000 */
[----:B------:R-:W1:Y:S01]  /*17d0*/  LDG.E.64 R12, desc[UR16][R12.64+0x10] ;  /* 0x000010100c0c7981 */ /* 0x000e62000c1e1b00 */
[----:B------:R-:W-:Y:S01]  /*17e0*/  IADD3 R23, P0, PT, R5, 0x3, RZ ;  /* 0x0000000305177810 */ /* 0x000fe20007f1e0ff */
[----:B------:R-:W-:Y:S02]  /*17f0*/  VIADD R16, R20, 0x3 ;  /* 0x0000000314107836 */ /* 0x000fe40000000000 */
[----:B------:R-:W1:Y:S02]  /*1800*/  LDS.64 R24, [R24+0x10] ;  /* 0x0000100018187984 */ /* 0x000e640000000a00 */
[----:B-1----:R-:W-:Y:S01]  /*1810*/  IMAD R15, R25, R12, RZ ;  /* 0x0000000c190f7224 */ /* 0x002fe200078e02ff */
[----:B------:R-:W-:Y:S01]  /*1820*/  IADD3.X R25, PT, PT, RZ, R7, RZ, P0, !PT ;  /* 0x00000007ff197210 */ /* 0x000fe200007fe4ff */
[----:B------:R-:W-:-:S04]  /*1830*/  IMAD.WIDE.U32 R18, R12, R24, R18 ;  /* 0x000000180c127225 */ /* 0x000fc800078e0012 */
[----:B------:R-:W-:Y:S01]  /*1840*/  IMAD R15, R13, R24, R15 ;  /* 0x000000180d0f7224 */ /* 0x000fe200078e020f */
[----:B------:R-:W-:-:S03]  /*1850*/  MOV R12, R18 ;  /* 0x00000012000c7202 */ /* 0x000fc60000000f00 */
[----:B------:R-:W-:-:S04]  /*1860*/  IMAD.IADD R19, R19, 0x1, R15 ;  /* 0x0000000113137824 */ /* 0x000fc800078e020f */
[----:B------:R-:W-:-:S05]  /*1870*/  IMAD.MOV.U32 R13, RZ, RZ, R19 ;  /* 0x000000ffff0d7224 */ /* 0x000fca00078e0013 */
[----:B------:R2:W-:Y:S02]  /*1880*/  STG.E.64 desc[UR16][R10.64], R12 ;  /* 0x0000000c0a007986 */ /* 0x0005e4000c101b10 */
.L_x_18:
[----:B------:R-:W-:Y:S05]  /*1890*/  BSYNC.RECONVERGENT B1 ;  /* 0x0000000000017941 */ /* 0x000fea0003800200 */
.L_x_17:
[----:B--2---:R-:W-:-:S04]  /*18a0*/  IADD3 R12, P1, PT, -R4, R5, RZ ;  /* 0x00000005040c7210 */ /* 0x004fc80007f3e1ff */
[----:B------:R-:W-:Y:S01]  /*18b0*/  ISETP.GT.U32.AND P0, PT, R12, -0x4, PT ;  /* 0xfffffffc0c00780c */ /* 0x000fe20003f04070 */
[----:B------:R-:W-:-:S05]  /*18c0*/  IMAD.X R12, R7, 0x1, ~R2, P1 ;  /* 0x00000001070c7824 */ /* 0x000fca00008e0e02 */
[----:B------:R-:W-:-:S13]  /*18d0*/  ISETP.GT.U32.AND.EX P0, PT, R12, -0x1, PT, P0 ;  /* 0xffffffff0c00780c */ /* 0x000fda0003f04100 */
[----:B------:R-:W-:Y:S05]  /*18e0*/  @P0 BRA `(.L_x_16) ;  /* 0x0000000c00e40947 */ /* 0x000fea0003800000 */
[----:B------:R-:W2:Y:S01]  /*18f0*/  LDCU.64 UR8, c[0x0][0x398] ;  /* 0x00007300ff0877ac */ /* 0x000ea20008000a00 */
[----:B------:R-:W-:Y:S01]  /*1900*/  IADD3 R12, P0, PT, R4, -R23, RZ ;  /* 0x80000017040c7210 */ /* 0x000fe20007f1e0ff */
[----:B------:R-:W-:Y:S01]  /*1910*/  IMAD.MOV.U32 R24, RZ, RZ, R23 ;  /* 0x000000ffff187224 */ /* 0x000fe200078e0017 */
[----:B------:R-:W-:Y:S01]  /*1920*/  BSSY.RECONVERGENT B1, `(.L_x_19) ;  /* 0x000008f000017945 */ /* 0x000fe20003800200 */
[----:B------:R-:W3:Y:S01]  /*1930*/  LDCU UR6, c[0x0][0x380] ;  /* 0x00007000ff0677ac */ /* 0x000ee20008000800 */
[----:B------:R-:W-:Y:S01]  /*1940*/  ISETP.GT.U32.AND P1, PT, R12, 0xc, PT ;  /* 0x0000000c0c00780c */ /* 0x000fe20003f24070 */
[----:B------:R-:W-:Y:S01]  /*1950*/  IMAD.IADD R21, R16, 0x1, R21 ;  /* 0x0000000110157824 */ /* 0x000fe200078e0215 */
[----:B------:R-:W-:-:S04]  /*1960*/  IADD3.X R17, PT, PT, R2, ~R25, RZ, P0, !PT ;  /* 0x8000001902117210 */ /* 0x000fc800007fe4ff */
[----:B------:R-:W-:Y:S02]  /*1970*/  ISETP.GT.AND.EX P1, PT, R17, RZ, PT, P1 ;  /* 0x000000ff1100720c */ /* 0x000fe40003f24310 */
[----:B------:R-:W-:-:S04]  /*1980*/  LEA R21, R21, UR5, 0x3 ;  /* 0x0000000515157c11 */ /* 0x000fc8000f8e18ff */
[----:B------:R-:W-:Y:S01]  /*1990*/  IADD3 R21, PT, PT, R21, 0x10, RZ ;  /* 0x0000001015157810 */ /* 0x000fe20007ffe0ff */
[----:B--2---:R-:W-:Y:S02]  /*19a0*/  IMAD R13, R9, UR8, RZ ;  /* 0x00000008090d7c24 */ /* 0x004fe4000f8e02ff */
[----:B01----:R-:W-:Y:S01]  /*19b0*/  IMAD.WIDE.U32 R14, R6, UR8, R24 ;  /* 0x00000008060e7c25 */ /* 0x003fe2000f8e0018 */
[----:B---3--:R-:W-:-:S03]  /*19c0*/  UIADD3 UR6, UPT, UPT, UR6, 0x10, URZ ;  /* 0x0000001006067890 */ /* 0x008fc6000fffe0ff */
[----:B------:R-:W-:-:S04]  /*19d0*/  IMAD R13, R6, UR9, R13 ;  /* 0x00000009060d7c24 */ /* 0x000fc8000f8e020d */
[----:B------:R-:W-:Y:S01]  /*19e0*/  IMAD.IADD R13, R13, 0x1, R15 ;  /* 0x000000010d0d7824 */ /* 0x000fe200078e020f */
[----:B------:R-:W-:-:S04]  /*19f0*/  LEA R12, P0, R14, UR6, 0x3 ;  /* 0x000000060e0c7c11 */ /* 0x000fc8000f8018ff */
[----:B------:R-:W-:Y:S02]  /*1a00*/  LEA.HI.X R13, R14, UR4, R13, 0x3, P0 ;  /* 0x000000040e0d7c11 */ /* 0x000fe400080f1c0d */
[----:B------:R-:W-:Y:S01]  /*1a10*/  PLOP3.LUT P0, PT, PT, PT, PT, 0x80, 0x8 ;  /* 0x000000000008781c */ /* 0x000fe20003f0f070 */
[----:B------:R-:W-:-:S12]  /*1a20*/  @!P1 BRA `(.L_x_20) ;  /* 0x0000000400f89947 */ /* 0x000fd80003800000 */
[----:B------:R-:W-:Y:S02]  /*1a30*/  IADD3 R24, P1, PT, R4, -0xc, RZ ;  /* 0xfffffff404187810 */ /* 0x000fe40007f3e0ff */
[----:B------:R-:W-:Y:S02]  /*1a40*/  PLOP3.LUT P0, PT, PT, PT, PT, 0x8, 0x80 ;  /* 0x000000000080781c */ /* 0x000fe40003f0e170 */
[----:B------:R-:W-:-:S11]  /*1a50*/  IADD3.X R22, PT, PT, R2, -0x1, RZ, P1, !PT ;  /* 0xffffffff02167810 */ /* 0x000fd60000ffe4ff */
.L_x_21:
[----:B--2---:R-:W2:Y:S04]  /*1a60*/  LDG.E.64 R14, desc[UR16][R12.64+-0x10] ;  /* 0xfffff0100c0e7981 */ /* 0x004ea8000c1e1b00 */
[----:B------:R-:W2:Y:S02]  /*1a70*/  LDS.64 R16, [R21+-0x10] ;  /* 0xfffff00015107984 */ /* 0x000ea40000000a00 */
[----:B--2---:R-:W-:Y:S02]  /*1a80*/  IMAD R17, R17, R14, RZ ;  /* 0x0000000e11117224 */ /* 0x004fe400078e02ff */
[----:B-----5:R-:W-:-:S04]  /*1a90*/  IMAD.WIDE.U32 R18, R14, R16, R18 ;  /* 0x000000100e127225 */ /* 0x020fc800078e0012 */
[----:B------:R-:W-:Y:S02]  /*1aa0*/  IMAD R17, R15, R16, R17 ;  /* 0x000000100f117224 */ /* 0x000fe400078e0211 */
[----:B------:R-:W-:Y:S01]  /*1ab0*/  IMAD.MOV.U32 R26, RZ, RZ, R18 ;  /* 0x000000ffff1a7224 */ /* 0x000fe200078e0012 */
[----:B------:R-:W0:Y:S01]  /*1ac0*/  LDS.64 R14, [R21+-0x8] ;  /* 0xfffff800150e7984 */ /* 0x000e220000000a00 */
[----:B------:R-:W-:-:S05]  /*1ad0*/  IMAD.IADD R27, R19, 0x1, R17 ;  /* 0x00000001131b7824 */ /* 0x000fca00078e0211 */
[----:B------:R-:W-:Y:S04]  /*1ae0*/  STG.E.64 desc[UR16][R10.64], R26 ;  /* 0x0000001a0a007986 */ /* 0x000fe8000c101b10 */
[----:B------:R-:W0:Y:S02]  /*1af0*/  LDG.E.64 R16, desc[UR16][R12.64+-0x8] ;  /* 0xfffff8100c107981 */ /* 0x000e24000c1e1b00 */
[----:B0-----:R-:W-:Y:S02]  /*1b00*/  IMAD R15, R15, R16, RZ ;  /* 0x000000100f0f7224 */ /* 0x001fe400078e02ff */
[----:B------:R-:W-:-:S04]  /*1b10*/  IMAD.WIDE.U32 R18, R16, R14, R26 ;  /* 0x0000000e10127225 */ /* 0x000fc800078e001a */
[----:B------:R-:W-:-:S05]  /*1b20*/  IMAD R15, R17, R14, R15 ;  /* 0x0000000e110f7224 */ /* 0x000fca00078e020f */
[----:B------:R-:W-:Y:S02]  /*1b30*/  IADD3 R19, PT, PT, R19, R15, RZ ;  /* 0x0000000f13137210 */ /* 0x000fe40007ffe0ff */
[----:B------:R-:W0:Y:S04]  /*1b40*/  LDS.64 R14, [R21] ;  /* 0x00000000150e7984 */ /* 0x000e280000000a00 */
[----:B------:R-:W-:Y:S04]  /*1b50*/  STG.E.64 desc[UR16][R10.64], R18 ;  /* 0x000000120a007986 */ /* 0x000fe8000c101b10 */
[----:B------:R-:W0:Y:S02]  /*1b60*/  LDG.E.64 R16, desc[UR16][R12.64] ;  /* 0x000000100c107981 */ /* 0x000e24000c1e1b00 */
[----:B0-----:R-:W-:-:S02]  /*1b70*/  IMAD R15, R15, R16, RZ ;  /* 0x000000100f0f7224 */ /* 0x001fc400078e02ff */
[----:B------:R-:W-:-:S04]  /*1b80*/  IMAD.WIDE.U32 R26, R16, R14, R18 ;  /* 0x0000000e101a7225 */ /* 0x000fc800078e0012 */
[----:B------:R-:W-:-:S04]  /*1b90*/  IMAD R15, R17, R14, R15 ;  /* 0x0000000e110f7224 */ /* 0x000fc800078e020f */
[----:B------:R-:W-:Y:S02]  /*1ba0*/  IMAD.IADD R27, R27, 0x1, R15 ;  /* 0x000000011b1b7824 */ /* 0x000fe400078e020f */
[----:B------:R-:W0:Y:S04]  /*1bb0*/  LDS.64 R14, [R21+0x8] ;  /* 0x00000800150e7984 */ /* 0x000e280000000a00 */
        /* <DEDUP_REMOVED lines=11> */
[----:B------:R-:W-:-:S05]  /*1c70*/  IMAD R15, R17, R14, R15 ;  /* 0x0000000e110f7224 */ /* 0x000fca00078e020f */
[----:B------:R-:W-:Y:S02]  /*1c80*/  IADD3 R27, PT, PT, R27, R15, RZ ;  /* 0x0000000f1b1b7210 */ /* 0x000fe40007ffe0ff */
        /* <DEDUP_REMOVED lines=70> */
[----:B------:R0:W1:Y:S04]  /*20f0*/  LDS.64 R14, [R21+0x68] ;  /* 0x00006800150e7984 */ /* 0x0000680000000a00 */
[----:B------:R2:W-:Y:S04]  /*2100*/  STG.E.64 desc[UR16][R10.64], R26 ;  /* 0x0000001a0a007986 */ /* 0x0005e8000c101b10 */
[----:B------:R3:W1:Y:S01]  /*2110*/  LDG.E.64 R16, desc[UR16][R12.64+0x68] ;  /* 0x000068100c107981 */ /* 0x000662000c1e1b00 */
[----:B------:R-:W-:Y:S01]  /*2120*/  IADD3 R23, P1, PT, R23, 0x10, RZ ;  /* 0x0000001017177810 */ /* 0x000fe20007f3e0ff */
[----:B0-----:R-:W-:-:S04]  /*2130*/  VIADD R21, R21, 0x80 ;  /* 0x0000008015157836 */ /* 0x001fc80000000000 */
[----:B------:R-:W-:Y:S01]  /*2140*/  IMAD.X R25, RZ, RZ, R25, P1 ;  /* 0x000000ffff197224 */ /* 0x000fe200008e0619 */
[----:B------:R-:W-:Y:S02]  /*2150*/  ISETP.GE.U32.AND P1, PT, R23, R24, PT ;  /* 0x000000181700720c */ /* 0x000fe40003f26070 */
[----:B---3--:R-:W-:Y:S02]  /*2160*/  IADD3 R12, P2, PT, R12, 0x80, RZ ;  /* 0x000000800c0c7810 */ /* 0x008fe40007f5e0ff */
[----:B------:R-:W-:Y:S02]  /*2170*/  ISETP.GE.AND.EX P1, PT, R25, R22, PT, P1 ;  /* 0x000000161900720c */ /* 0x000fe40003f26310 */
[----:B------:R-:W-:Y:S01]  /*2180*/  IADD3.X R13, PT, PT, RZ, R13, RZ, P2, !PT ;  /* 0x0000000dff0d7210 */ /* 0x000fe200017fe4ff */
[----:B-1----:R-:W-:Y:S02]  /*2190*/  IMAD R15, R15, R16, RZ ;  /* 0x000000100f0f7224 */ /* 0x002fe400078e02ff */
[----:B------:R-:W-:-:S04]  /*21a0*/  IMAD.WIDE.U32 R18, R16, R14, R26 ;  /* 0x0000000e10127225 */ /* 0x000fc800078e001a */
[----:B------:R-:W-:Y:S02]  /*21b0*/  IMAD R15, R17, R14, R15 ;  /* 0x0000000e110f7224 */ /* 0x000fe400078e020f */
[----:B------:R-:W-:-:S03]  /*21c0*/  IMAD.MOV.U32 R14, RZ, RZ, R18 ;  /* 0x000000ffff0e7224 */ /* 0x000fc600078e0012 */
[----:B------:R-:W-:-:S04]  /*21d0*/  IADD3 R19, PT, PT, R19, R15, RZ ;  /* 0x0000000f13137210 */ /* 0x000fc80007ffe0ff */
[----:B------:R-:W-:-:S05]  /*21e0*/  MOV R15, R19 ;  /* 0x00000013000f7202 */ /* 0x000fca0000000f00 */
[----:B------:R2:W-:Y:S01]  /*21f0*/  STG.E.64 desc[UR16][R10.64], R14 ;  /* 0x0000000e0a007986 */ /* 0x0005e2000c101b10 */
[----:B------:R-:W-:Y:S05]  /*2200*/  @!P1 BRA `(.L_x_21) ;  /* 0xfffffff800149947 */ /* 0x000fea000383ffff */
.L_x_20:
[----:B------:R-:W-:Y:S05]  /*2210*/  BSYNC.RECONVERGENT B1 ;  /* 0x0000000000017941 */ /* 0x000fea0003800200 */
.L_x_19:
[----:B--2---:R-:W-:Y:S01]  /*2220*/  IADD3 R14, P2, PT, R4, -R23, RZ ;  /* 0x80000017040e7210 */ /* 0x004fe20007f5e0ff */
[----:B------:R-:W-:Y:S03]  /*2230*/  BSSY.RECONVERGENT B1, `(.L_x_22) ;  /* 0x0000045000017945 */ /* 0x000fe60003800200 */
[----:B------:R-:W-:Y:S02]  /*2240*/  ISETP.GT.U32.AND P1, PT, R14, 0x4, PT ;  /* 0x000000040e00780c */ /* 0x000fe40003f24070 */
[----:B------:R-:W-:-:S04]  /*2250*/  IADD3.X R14, PT, PT, R2, ~R25, RZ, P2, !PT ;  /* 0x80000019020e7210 */ /* 0x000fc800017fe4ff */
[----:B------:R-:W-:-:S13]  /*2260*/  ISETP.GT.AND.EX P1, PT, R14, RZ, PT, P1 ;  /* 0x000000ff0e00720c */ /* 0x000fda0003f24310 */
[----:B------:R-:W-:Y:S05]  /*2270*/  @!P1 BRA `(.L_x_23) ;  /* 0x0000000400009947 */ /* 0x000fea0003800000 */
[----:B------:R-:W2:Y:S04]  /*2280*/  LDG.E.64 R16, desc[UR16][R12.64+-0x10] ;  /* 0xfffff0100c107981 */ /* 0x000ea8000c1e1b00 */
[----:B------:R-:W2:Y:S02]  /*2290*/  LDS.64 R14, [R21+-0x10] ;  /* 0xfffff000150e7984 */ /* 0x000ea40000000a00 */
[----:B--2---:R-:W-:Y:S02]  /*22a0*/  IMAD R15, R15, R16, RZ ;  /* 0x000000100f0f7224 */ /* 0x004fe400078e02ff */
[----:B-----5:R-:W-:-:S04]  /*22b0*/  IMAD.WIDE.U32 R26, R16, R14, R18 ;  /* 0x0000000e101a7225 */ /* 0x020fc800078e0012 */
[----:B------:R-:W-:-:S04]  /*22c0*/  IMAD R15, R17, R14, R15 ;  /* 0x0000000e110f7224 */ /* 0x000fc800078e020f */
[----:B------:R-:W-:Y:S02]  /*22d0*/  IMAD.IADD R27, R27, 0x1, R15 ;  /* 0x000000011b1b7824 */ /* 0x000fe400078e020f */
[----:B------:R-:W0:Y:S04]  /*22e0*/  LDS.64 R14, [R21+-0x8] ;  /* 0xfffff800150e7984 */ /* 0x000e280000000a00 */
[----:B------:R-:W-:Y:S04]  /*22f0*/  STG.E.64 desc[UR16][R10.64], R26 ;  /* 0x0000001a0a007986 */ /* 0x000fe8000c101b10 */
[----:B------:R-:W0:Y:S02]  /*2300*/  LDG.E.64 R16, desc[UR16][R12.64+-0x8] ;  /* 0xfffff8100c107981 */ /* 0x000e24000c1e1b00 */
[----:B0-----:R-:W-:-:S02]  /*2310*/  IMAD R15, R15, R16, RZ ;  /* 0x000000100f0f7224 */ /* 0x001fc400078e02ff */
        /* <DEDUP_REMOVED lines=42> */
[----:B0-----:R-:W-:Y:S01]  /*25c0*/  VIADD R21, R21, 0x40 ;  /* 0x0000004015157836 */ /* 0x001fe20000000000 */
[----:B------:R-:W-:-:S02]  /*25d0*/  PLOP3.LUT P0, PT, PT, PT, PT, 0x8, 0x80 ;  /* 0x000000000080781c */ /* 0x000fc40003f0e170 */
[----:B------:R-:W-:Y:S02]  /*25e0*/  IADD3.X R25, PT, PT, RZ, R25, RZ, P1, !PT ;  /* 0x00000019ff197210 */ /* 0x000fe40000ffe4ff */
[----:B---3--:R-:W-:-:S05]  /*25f0*/  IADD3 R12, P2, PT, R12, 0x40, RZ ;  /* 0x000000400c0c7810 */ /* 0x008fca0007f5e0ff */
[----:B------:R-:W-:Y:S02]  /*2600*/  IMAD.X R13, RZ, RZ, R13, P2 ;  /* 0x000000ffff0d7224 */ /* 0x000fe400010e060d */
[----:B-1----:R-:W-:Y:S02]  /*2610*/  IMAD R15, R15, R16, RZ ;  /* 0x000000100f0f7224 */ /* 0x002fe400078e02ff */
[----:B------:R-:W-:-:S04]  /*2620*/  IMAD.WIDE.U32 R18, R16, R14, R26 ;  /* 0x0000000e10127225 */ /* 0x000fc800078e001a */
[----:B------:R-:W-:Y:S02]  /*2630*/  IMAD R15, R17, R14, R15 ;  /* 0x0000000e110f7224 */ /* 0x000fe400078e020f */
[----:B------:R-:W-:-:S03]  /*2640*/  IMAD.MOV.U32 R14, RZ, RZ, R18 ;  /* 0x000000ffff0e7224 */ /* 0x000fc600078e0012 */
[----:B------:R-:W-:-:S04]  /*2650*/  IADD3 R19, PT, PT, R19, R15, RZ ;  /* 0x0000000f13137210 */ /* 0x000fc80007ffe0ff */
[----:B------:R-:W-:-:S05]  /*2660*/  MOV R15, R19 ;  /* 0x00000013000f7202 */ /* 0x000fca0000000f00 */
[----:B------:R2:W-:Y:S02]  /*2670*/  STG.E.64 desc[UR16][R10.64], R14 ;  /* 0x0000000e0a007986 */ /* 0x0005e4000c101b10 */
.L_x_23:
[----:B------:R-:W-:Y:S05]  /*2680*/  BSYNC.RECONVERGENT B1 ;  /* 0x0000000000017941 */ /* 0x000fea0003800200 */
.L_x_22:
[----:B------:R-:W-:-:S04]  /*2690*/  ISETP.LT.U32.AND P1, PT, R23, R4, PT ;  /* 0x000000041700720c */ /* 0x000fc80003f21070 */
[----:B------:R-:W-:-:S13]  /*26a0*/  ISETP.LT.OR.EX P0, PT, R25, R2, P0, P1 ;  /* 0x000000021900720c */ /* 0x000fda0000701710 */
[----:B------:R-:W-:Y:S05]  /*26b0*/  @!P0 BRA `(.L_x_16) ;  /* 0x0000000000708947 */ /* 0x000fea0003800000 */
[----:B------:R-:W3:Y:S04]  /*26c0*/  LDG.E.64 R16, desc[UR16][R12.64+-0x10] ;  /* 0xfffff0100c107981 */ /* 0x000ee8000c1e1b00 */
[----:B--2---:R-:W3:Y:S02]  /*26d0*/  LDS.64 R14, [R21+-0x10] ;  /* 0xfffff000150e7984 */ /* 0x004ee40000000a00 */
[----:B---3--:R-:W-:Y:S02]  /*26e0*/  IMAD R15, R15, R16, RZ ;  /* 0x000000100f0f7224 */ /* 0x008fe400078e02ff */
[----:B-----5:R-:W-:-:S04]  /*26f0*/  IMAD.WIDE.U32 R24, R16, R14, R18 ;  /* 0x0000000e10187225 */ /* 0x020fc800078e0012 */
[----:B------:R-:W-:-:S05]  /*2700*/  IMAD R15, R17, R14, R15 ;  /* 0x0000000e110f7224 */ /* 0x000fca00078e020f */
[----:B------:R-:W-:Y:S02]  /*2710*/  IADD3 R25, PT, PT, R25, R15, RZ ;  /* 0x0000000f19197210 */ /* 0x000fe40007ffe0ff */
[----:B------:R-:W0:Y:S04]  /*2720*/  LDS.64 R14, [R21+-0x8] ;  /* 0xfffff800150e7984 */ /* 0x000e280000000a00 */
[----:B------:R-:W-:Y:S04]  /*2730*/  STG.E.64 desc[UR16][R10.64], R24 ;  /* 0x000000180a007986 */ /* 0x000fe8000c101b10 */
[----:B------:R-:W0:Y:S02]  /*2740*/  LDG.E.64 R16, desc[UR16][R12.64+-0x8] ;  /* 0xfffff8100c107981 */ /* 0x000e24000c1e1b00 */
[----:B0-----:R-:W-:-:S02]  /*2750*/  IMAD R15, R15, R16, RZ ;  /* 0x000000100f0f7224 */ /* 0x001fc400078e02ff */
[----:B------:R-:W-:-:S04]  /*2760*/  IMAD.WIDE.U32 R22, R16, R14, R24 ;  /* 0x0000000e10167225 */ /* 0x000fc800078e0018 */
[----:B------:R-:W-:Y:S02]  /*2770*/  IMAD R15, R17, R14, R15 ;  /* 0x0000000e110f7224 */ /* 0x000fe400078e020f */
[----:B------:R-:W0:Y:S02]  /*2780*/  LDS.64 R16, [R21] ;  /* 0x0000000015107984 */ /* 0x000e240000000a00 */
[----:B------:R-:W-:-:S05]  /*2790*/  IMAD.IADD R23, R23, 0x1, R15 ;  /* 0x0000000117177824 */ /* 0x000fca00078e020f */
[----:B------:R-:W-:Y:S04]  /*27a0*/  STG.E.64 desc[UR16][R10.64], R22 ;  /* 0x000000160a007986 */ /* 0x000fe8000c101b10 */
[----:B------:R-:W0:Y:S02]  /*27b0*/  LDG.E.64 R18, desc[UR16][R12.64] ;  /* 0x000000100c127981 */ /* 0x000e24000c1e1b00 */
[----:B0-----:R-:W-:Y:S02]  /*27c0*/  IMAD R17, R17, R18, RZ ;  /* 0x0000001211117224 */ /* 0x001fe400078e02ff */
[----:B------:R-:W-:-:S04]  /*27d0*/  IMAD.WIDE.U32 R14, R18, R16, R22 ;  /* 0x00000010120e7225 */ /* 0x000fc800078e0016 */
[----:B------:R-:W-:Y:S02]  /*27e0*/  IMAD R17, R19, R16, R17 ;  /* 0x0000001013117224 */ /* 0x000fe400078e0211 */
[----:B------:R-:W0:Y:S03]  /*27f0*/  LDS.64 R18, [R21+0x8] ;  /* 0x0000080015127984 */ /* 0x000e260000000a00 */
[----:B------:R-:W-:-:S05]  /*2800*/  IADD3 R15, PT, PT, R15, R17, RZ ;  /* 0x000000110f0f7210 */ /* 0x000fca0007ffe0ff */
[----:B------:R3:W-:Y:S04]  /*2810*/  STG.E.64 desc[UR16][R10.64], R14 ;  /* 0x0000000e0a007986 */ /* 0x0007e8000c101b10 */
[----:B------:R-:W0:Y:S02]  /*2820*/  LDG.E.64 R16, desc[UR16][R12.64+0x8] ;  /* 0x000008100c107981 */ /* 0x000e24000c1e1b00 */
[----:B0-----:R-:W-:Y:S02]  /*2830*/  IMAD R19, R19, R16, RZ ;  /* 0x0000001013137224 */ /* 0x001fe400078e02ff */
[----:B------:R-:W-:-:S04]  /*2840*/  IMAD.WIDE.U32 R22, R16, R18, R14 ;  /* 0x0000001210167225 */ /* 0x000fc800078e000e */
[----:B------:R-:W-:-:S04]  /*2850*/  IMAD R19, R17, R18, R19 ;  /* 0x0000001211137224 */ /* 0x000fc800078e0213 */
[----:B------:R-:W-:-:S05]  /*2860*/  IMAD.IADD R23, R23, 0x1, R19 ;  /* 0x0000000117177824 */ /* 0x000fca00078e0213 */
[----:B------:R3:W-:Y:S02]  /*2870*/  STG.E.64 desc[UR16][R10.64], R22 ;  /* 0x000000160a007986 */ /* 0x0007e4000c101b10 */
.L_x_16:
[----:B------:R-:W-:Y:S05]  /*2880*/  BSYNC.RECONVERGENT B0 ;  /* 0x0000000000007941 */ /* 0x000fea0003800200 */
.L_x_15:
[----:B------:R-:W-:Y:S01]  /*2890*/  IADD3 R6, P0, PT, R6, 0x1, RZ ;  /* 0x0000000106067810 */ /* 0x000fe20007f1e0ff */
[----:B------:R-:W-:-:S03]  /*28a0*/  VIADD R8, R8, 0x1 ;  /* 0x0000000108087836 */ /* 0x000fc60000000000 */
[----:B------:R-:W-:Y:S02]  /*28b0*/  IADD3.X R9, PT, PT, RZ, R9, RZ, P0, !PT ;  /* 0x00000009ff097210 */ /* 0x000fe400007fe4ff */
[----:B------:R-:W-:-:S04]  /*28c0*/  ISETP.GE.U32.AND P0, PT, R6, R3, PT ;  /* 0x000000030600720c */ /* 0x000fc80003f06070 */
[----:B------:R-:W-:-:S13]  /*28d0*/  ISETP.GE.AND.EX P0, PT, R9, R0, PT, P0 ;  /* 0x000000000900720c */ /* 0x000fda0003f06300 */
[----:B------:R-:W-:Y:S05]  /*28e0*/  @!P0 BRA `(.L_x_24) ;  /* 0xffffffe800d08947 */ /* 0x000fea000383ffff */
[----:B------:R-:W-:Y:S05]  /*28f0*/  EXIT ;  /* 0x000000000000794d */ /* 0x000fea0003800000 */
        .weak           $__internal_0_$__cuda_sm20_div_s64
        .type           $__internal_0_$__cuda_sm20_div_s64,@function
        .size           $__internal_0_$__cuda_sm20_div_s64,(.L_x_26 - $__internal_0_$__cuda_sm20_div_s64)
$__internal_0_$__cuda_sm20_div_s64:
[----:B------:R-:W0:Y:S02]  /*2900*/  LDCU.64 UR4, c[0x0][0x398] ;  /* 0x00007300ff0477ac */ /* 0x000e240008000a00 */
[----:B0-----:R-:W-:Y:S02]  /*2910*/  IADD3 R2, P0, PT, RZ, -UR4, RZ ;  /* 0x80000004ff027c10 */ /* 0x001fe4000ff1e0ff */
[----:B------:R-:W-:Y:S02]  /*2920*/  ISETP.LE.AND P2, PT, RZ, UR5, PT ;  /* 0x00000005ff007c0c */ /* 0x000fe4000bf43270 */
[----:B------:R-:W-:Y:S02]  /*2930*/  IADD3.X R3, PT, PT, RZ, ~UR5, RZ, P0, !PT ;  /* 0x80000005ff037c10 */ /* 0x000fe400087fe4ff */
[----:B------:R-:W-:Y:S02]  /*2940*/  SEL R2, R2, UR4, !P2 ;  /* 0x0000000402027c07 */ /* 0x000fe4000d000000 */
[----:B------:R-:W-:-:S04]  /*2950*/  SEL R3, R3, UR5, !P2 ;  /* 0x0000000503037c07 */ /* 0x000fc8000d000000 */
[----:B------:R-:W0:Y:S08]  /*2960*/  I2F.U64.RP R8, R2 ;  /* 0x0000000200087312 */ /* 0x000e300000309000 */
[----:B0-----:R-:W0:Y:S02]  /*2970*/  MUFU.RCP R8, R8 ;  /* 0x0000000800087308 */ /* 0x001e240000001000 */
[----:B0-----:R-:W-:-:S06]  /*2980*/  VIADD R4, R8, 0x1ffffffe ;  /* 0x1ffffffe08047836 */ /* 0x001fcc0000000000 */
[----:B------:R-:W0:Y:S02]  /*2990*/  F2I.U64.TRUNC R4, R4 ;  /* 0x0000000400047311 */ /* 0x000e24000020d800 */
[----:B0-----:R-:W-:-:S04]  /*29a0*/  IMAD.WIDE.U32 R6, R4, R2, RZ ;  /* 0x0000000204067225 */ /* 0x001fc800078e00ff */
[----:B------:R-:W-:Y:S01]  /*29b0*/  IMAD R7, R4, R3, R7 ;  /* 0x0000000304077224 */ /* 0x000fe200078e0207 */
[----:B------:R-:W-:-:S03]  /*29c0*/  IADD3 R9, P0, PT, RZ, -R6, RZ ;  /* 0x80000006ff097210 */ /* 0x000fc60007f1e0ff */
[----:B------:R-:W-:Y:S02]  /*29d0*/  IMAD R7, R5, R2, R7 ;  /* 0x0000000205077224 */ /* 0x000fe400078e0207 */
[----:B------:R-:W-:-:S03]  /*29e0*/  IMAD.HI.U32 R6, R4, R9, RZ ;  /* 0x0000000904067227 */ /* 0x000fc600078e00ff */
[----:B------:R-:W-:Y:S01]  /*29f0*/  IADD3.X R11, PT, PT, RZ, ~R7, RZ, P0, !PT ;  /* 0x80000007ff0b7210 */ /* 0x000fe200007fe4ff */
[----:B------:R-:W-:-:S04]  /*2a00*/  IMAD.MOV.U32 R7, RZ, RZ, R4 ;  /* 0x000000ffff077224 */ /* 0x000fc800078e0004 */
[----:B------:R-:W-:-:S04]  /*2a10*/  IMAD.WIDE.U32 R6, P0, R4, R11, R6 ;  /* 0x0000000b04067225 */ /* 0x000fc80007800006 */
[C---:B------:R-:W-:Y:S02]  /*2a20*/  IMAD R15, R5.reuse, R11, RZ ;  /* 0x0000000b050f7224 */ /* 0x040fe400078e02ff */
[----:B------:R-:W-:-:S04]  /*2a30*/  IMAD.HI.U32 R6, P1, R5, R9, R6 ;  /* 0x0000000905067227 */ /* 0x000fc80007820006 */
[----:B------:R-:W-:Y:S01]  /*2a40*/  IMAD.HI.U32 R11, R5, R11, RZ ;  /* 0x0000000b050b7227 */ /* 0x000fe200078e00ff */
[----:B------:R-:W-:-:S04]  /*2a50*/  IADD3 R7, P3, PT, R15, R6, RZ ;  /* 0x000000060f077210 */ /* 0x000fc80007f7e0ff */
[----:B------:R-:W-:Y:S01]  /*2a60*/  IADD3.X R6, PT, PT, R11, R5, RZ, P0, !PT ;  /* 0x000000050b067210 */ /* 0x000fe200007fe4ff */
[----:B------:R-:W-:-:S03]  /*2a70*/  IMAD.WIDE.U32 R4, R7, R2, RZ ;  /* 0x0000000207047225 */ /* 0x000fc600078e00ff */
[----:B------:R-:W-:Y:S01]  /*2a80*/  IADD3.X R9, PT, PT, RZ, RZ, R6, P3, P1 ;  /* 0x000000ffff097210 */ /* 0x000fe20001fe2406 */
[----:B------:R-:W-:Y:S01]  /*2a90*/  IMAD R5, R7, R3, R5 ;  /* 0x0000000307057224 */ /* 0x000fe200078e0205 */
[----:B------:R-:W-:-:S03]  /*2aa0*/  IADD3 R11, P0, PT, RZ, -R4, RZ ;  /* 0x80000004ff0b7210 */ /* 0x000fc60007f1e0ff */
[----:B------:R-:W-:Y:S02]  /*2ab0*/  IMAD R5, R9, R2, R5 ;  /* 0x0000000209057224 */ /* 0x000fe400078e0205 */
[----:B------:R-:W-:-:S04]  /*2ac0*/  IMAD.HI.U32 R6, R7, R11, RZ ;  /* 0x0000000b07067227 */ /* 0x000fc800078e00ff */
[----:B------:R-:W-:Y:S02]  /*2ad0*/  IMAD.X R4, RZ, RZ, ~R5, P0 ;  /* 0x000000ffff047224 */ /* 0x000fe400000e0e05 */
[----:B------:R-:W-:Y:S02]  /*2ae0*/  IMAD.MOV.U32 R5, RZ, RZ, RZ ;  /* 0x000000ffff057224 */ /* 0x000fe400078e00ff */
[----:B------:R-:W-:-:S04]  /*2af0*/  IMAD.WIDE.U32 R6, P0, R7, R4, R6 ;  /* 0x0000000407067225 */ /* 0x000fc80007800006 */
[C---:B------:R-:W-:Y:S02]  /*2b00*/  IMAD R8, R9.reuse, R4, RZ ;  /* 0x0000000409087224 */ /* 0x040fe400078e02ff */
[----:B------:R-:W-:-:S04]  /*2b10*/  IMAD.HI.U32 R7, P1, R9, R11, R6 ;  /* 0x0000000b09077227 */ /* 0x000fc80007820006 */
[----:B------:R-:W-:Y:S01]  /*2b20*/  IMAD.HI.U32 R6, R9, R4, RZ ;  /* 0x0000000409067227 */ /* 0x000fe200078e00ff */
[----:B------:R-:W-:-:S04]  /*2b30*/  IADD3 R7, P3, PT, R8, R7, RZ ;  /* 0x0000000708077210 */ /* 0x000fc80007f7e0ff */
[----:B------:R-:W-:Y:S01]  /*2b40*/  IADD3.X R9, PT, PT, R6, R9, RZ, P0, !PT ;  /* 0x0000000906097210 */ /* 0x000fe200007fe4ff */
[----:B------:R-:W-:-:S03]  /*2b50*/  IMAD.HI.U32 R4, R7, R12, RZ ;  /* 0x0000000c07047227 */ /* 0x000fc600078e00ff */
[----:B------:R-:W-:Y:S01]  /*2b60*/  IADD3.X R9, PT, PT, RZ, RZ, R9, P3, P1 ;  /* 0x000000ffff097210 */ /* 0x000fe20001fe2409 */
[----:B------:R-:W-:-:S04]  /*2b70*/  IMAD.WIDE.U32 R4, RZ, R7, R4 ;  /* 0x00000007ff047225 */ /* 0x000fc800078e0004 */
[----:B------:R-:W-:-:S05]  /*2b80*/  IMAD.HI.U32 R4, P0, R9, R12, R4 ;  /* 0x0000000c09047227 */ /* 0x000fca0007800004 */
[----:B------:R-:W-:Y:S02]  /*2b90*/  IADD3 R7, P1, PT, RZ, R4, RZ ;  /* 0x00000004ff077210 */ /* 0x000fe40007f3e0ff */
[----:B------:R-:W-:-:S03]  /*2ba0*/  IADD3.X R6, PT, PT, RZ, RZ, RZ, P0, !PT ;  /* 0x000000ffff067210 */ /* 0x000fc600007fe4ff */
[----:B------:R-:W-:-:S04]  /*2bb0*/  IMAD.WIDE.U32 R4, R7, R2, RZ ;  /* 0x0000000207047225 */ /* 0x000fc800078e00ff */
[----:B------:R-:W-:Y:S01]  /*2bc0*/  IMAD.X R9, RZ, RZ, R6, P1 ;  /* 0x000000ffff097224 */ /* 0x000fe200008e0606 */
[----:B------:R-:W-:Y:S01]  /*2bd0*/  IADD3 R17, P1, PT, -R4, R12, RZ ;  /* 0x0000000c04117210 */ /* 0x000fe20007f3e1ff */
[C---:B------:R-:W-:Y:S01]  /*2be0*/  IMAD R5, R7.reuse, R3, R5 ;  /* 0x0000000307057224 */ /* 0x040fe200078e0205 */
[----:B------:R-:W-:Y:S02]  /*2bf0*/  IADD3 R4, P3, PT, R7, 0x1, RZ ;  /* 0x0000000107047810 */ /* 0x000fe40007f7e0ff */
[-C--:B------:R-:W-:Y:S01]  /*2c00*/  ISETP.GE.U32.AND P0, PT, R17, R2.reuse, PT ;  /* 0x000000021100720c */ /* 0x080fe20003f06070 */
[----:B------:R-:W-:Y:S01]  /*2c10*/  IMAD R5, R9, R2, R5 ;  /* 0x0000000209057224 */ /* 0x000fe200078e0205 */
[----:B------:R-:W-:-:S04]  /*2c20*/  IADD3.X R6, PT, PT, RZ, R9, RZ, P3, !PT ;  /* 0x00000009ff067210 */ /* 0x000fc80001ffe4ff */
[----:B------:R-:W-:Y:S02]  /*2c30*/  IADD3.X R5, PT, PT, RZ, ~R5, RZ, P1, !PT ;  /* 0x80000005ff057210 */ /* 0x000fe40000ffe4ff */
[----:B------:R-:W-:Y:S02]  /*2c40*/  IADD3 R11, P1, PT, R17, -R2, RZ ;  /* 0x80000002110b7210 */ /* 0x000fe40007f3e0ff */
[----:B------:R-:W-:-:S03]  /*2c50*/  ISETP.GE.U32.AND.EX P0, PT, R5, R3, PT, P0 ;  /* 0x000000030500720c */ /* 0x000fc60003f06100 */
[----:B------:R-:W-:Y:S01]  /*2c60*/  IMAD.X R15, R5, 0x1, ~R3, P1 ;  /* 0x00000001050f7824 */ /* 0x000fe200008e0e03 */
[----:B------:R-:W-:-:S04]  /*2c70*/  SEL R11, R11, R17, P0 ;  /* 0x000000110b0b7207 */ /* 0x000fc80000000000 */
[----:B------:R-:W-:Y:S02]  /*2c80*/  SEL R15, R15, R5, P0 ;  /* 0x000000050f0f7207 */ /* 0x000fe40000000000 */
[----:B------:R-:W-:Y:S02]  /*2c90*/  SEL R5, R4, R7, P0 ;  /* 0x0000000704057207 */ /* 0x000fe40000000000 */
[----:B------:R-:W-:Y:S02]  /*2ca0*/  ISETP.GE.U32.AND P1, PT, R11, R2, PT ;  /* 0x000000020b00720c */ /* 0x000fe40003f26070 */
[----:B------:R-:W-:Y:S02]  /*2cb0*/  SEL R2, R6, R9, P0 ;  /* 0x0000000906027207 */ /* 0x000fe40000000000 */
[----:B------:R-:W-:Y:S02]  /*2cc0*/  IADD3 R6, P3, PT, R5, 0x1, RZ ;  /* 0x0000000105067810 */ /* 0x000fe40007f7e0ff */
[----:B------:R-:W-:-:S03]  /*2cd0*/  ISETP.GE.U32.AND.EX P0, PT, R15, R3, PT, P1 ;  /* 0x000000030f00720c */ /* 0x000fc60003f06110 */
[----:B------:R-:W-:Y:S01]  /*2ce0*/  IMAD.X R7, RZ, RZ, R2, P3 ;  /* 0x000000ffff077224 */ /* 0x000fe200018e0602 */
[----:B------:R-:W-:-:S04]  /*2cf0*/  SEL R6, R6, R5, P0 ;  /* 0x0000000506067207 */ /* 0x000fc80000000000 */
[----:B------:R-:W-:Y:S02]  /*2d00*/  SEL R7, R7, R2, P0 ;  /* 0x0000000207077207 */ /* 0x000fe40000000000 */
[-C--:B------:R-:W-:Y:S02]  /*2d10*/  IADD3 R3, P1, PT, RZ, -R6.reuse, RZ ;  /* 0x80000006ff037210 */ /* 0x080fe40007f3e0ff */
[----:B------:R-:W-:Y:S02]  /*2d20*/  ISETP.NE.U32.AND P0, PT, RZ, UR4, PT ;  /* 0x00000004ff007c0c */ /* 0x000fe4000bf05070 */
[-C--:B------:R-:W-:Y:S02]  /*2d30*/  IADD3.X R2, PT, PT, RZ, ~R7.reuse, RZ, P1, !PT ;  /* 0x80000007ff027210 */ /* 0x080fe40000ffe4ff */
[----:B------:R-:W-:Y:S01]  /*2d40*/  SEL R6, R3, R6, !P2 ;  /* 0x0000000603067207 */ /* 0x000fe20005000000 */
[----:B------:R-:W-:Y:S01]  /*2d50*/  HFMA2 R3, -RZ, RZ, 0, 0 ;  /* 0x00000000ff037431 */ /* 0x000fe200000001ff */
[----:B------:R-:W-:Y:S01]  /*2d60*/  SEL R7, R2, R7, !P2 ;  /* 0x0000000702077207 */ /* 0x000fe20005000000 */
[----:B------:R-:W-:Y:S01]  /*2d70*/  IMAD.MOV.U32 R2, RZ, RZ, R0 ;  /* 0x000000ffff027224 */ /* 0x000fe200078e0000 */
[----:B------:R-:W-:-:S04]  /*2d80*/  ISETP.NE.AND.EX P0, PT, RZ, UR5, PT, P0 ;  /* 0x00000005ff007c0c */ /* 0x000fc8000bf05300 */
[----:B------:R-:W-:Y:S02]  /*2d90*/  SEL R6, R6, 0xffffffff, P0 ;  /* 0xffffffff06067807 */ /* 0x000fe40000000000 */
[----:B------:R-:W-:Y:S01]  /*2da0*/  SEL R7, R7, 0xffffffff, P0 ;  /* 0xffffffff07077807 */ /* 0x000fe20000000000 */
[----:B------:R-:W-:Y:S06]  /*2db0*/  RET.REL.NODEC R2 `(_Z7dkernalPlS_lllS_) ;  /* 0xffffffd002907950 */ /* 0x000fec0003c3ffff */
.L_x_25:
[----:B------:R-:W-:-:S00]  /*2dc0*/  BRA `(.L_x_25) ;  /* 0xfffffffc00fc7947 */ /* 0x000fc0000383ffff */
[----:B------:R-:W-:-:S00]  /*2dd0*/  NOP ;  /* 0x0000000000007918 */ /* 0x000fc00000000000 */
        /* <DEDUP_REMOVED lines=10> */
.L_x_26:


//--------------------- .nv.shared._Z7dkernalPlS_lllS_ --------------------------
	.section	.nv.shared._Z7dkernalPlS_lllS_,"aw",@nobits
	.sectionflags	@""
	.align	8
.nv.shared._Z7dkernalPlS_lllS_:
	.zero		21024


//--------------------- .nv.shared.reserved.0     --------------------------
	.section	.nv.shared.reserved.0,"aw",@nobits
	.weak		__nv_reservedSMEM_offset_0_alias
	.size		__nv_reservedSMEM_offset_0_alias, 0, 64
	.other		__nv_reservedSMEM_offset_0_alias,@"STO_CUDA_RESERVED_SHARED STV_DEFAULT"
__nv_reservedSMEM_offset_0_alias:
	.zero		0
	.zero		64


//--------------------- .nv.constant0._Z7dkernalPlS_lllS_ --------------------------
	.section	.nv.constant0._Z7dkernalPlS_lllS_,"a",@progbits
	.sectionflags	@""
	.align	4
.nv.constant0._Z7dkernalPlS_lllS_:
	.zero		944


//--------------------- SYMBOLS --------------------------

	.type		.nv.reservedSmem.offset0,@object
	.size		.nv.reservedSmem.offset0,0x4
	.type		.nv.reservedSmem.cap,@object
	.size		.nv.reservedSmem.cap,0x4
